def gluon_wgmma(
    a_ptr,
    b_ptr,
    c_ptr,
    M,
    N,
    K,
    stride_am,
    stride_bk,
    stride_cm,
    BLOCK_M: gl.constexpr,
    BLOCK_N: gl.constexpr,
    BLOCK_K: gl.constexpr,
    DTYPE: gl.constexpr,
    A_LAYOUT: gl.constexpr,
    B_LAYOUT: gl.constexpr,
    C_LAYOUT: gl.constexpr,
    B_SHAPE: gl.constexpr,
    TRANS_B: gl.constexpr,
    NUM_BUFFERS: gl.constexpr,
    NUM_WARPS: gl.constexpr,
):
    a_desc = tma.make_tensor_descriptor(
        a_ptr, [M, K], [stride_am, 1], [BLOCK_M, BLOCK_K], A_LAYOUT
    )
    b_desc = tma.make_tensor_descriptor(
        b_ptr,
        [N, K] if TRANS_B else [K, N],
        [stride_bk, 1],
        B_SHAPE,
        B_LAYOUT,
    )
    c_desc = tma.make_tensor_descriptor(
        c_ptr, [M, N], [stride_cm, 1], [BLOCK_M, BLOCK_N], C_LAYOUT
    )

    a_bufs = gl.allocate_shared_memory(
        DTYPE, [NUM_BUFFERS, BLOCK_M, BLOCK_K], A_LAYOUT
    )
    b_bufs = gl.allocate_shared_memory(DTYPE, [NUM_BUFFERS] + B_SHAPE, B_LAYOUT)

    pid_m = gl.program_id(0)
    pid_n = gl.program_id(1)
    off_m = pid_m * BLOCK_M
    off_n = pid_n * BLOCK_N

    mma_layout: gl.constexpr = pick_wgmma_layout(DTYPE, BLOCK_M, BLOCK_N, NUM_WARPS)
    acc = warpgroup_mma_init(
        gl.zeros((BLOCK_M, BLOCK_N), dtype=gl.float32, layout=mma_layout)
    )

    bars = gl.allocate_shared_memory(
        gl.int64, [NUM_BUFFERS, 1], mbarrier.MBarrierLayout()
    )
    for i in gl.static_range(NUM_BUFFERS):
        mbarrier.init(bars.index(i), count=1)
    idx = 0
    phase = 0

    for k in range(0, K, BLOCK_K):
        a = a_bufs.index(idx)
        b = b_bufs.index(idx)
        bar = bars.index(idx)
        mbarrier.expect(bar, a_desc.block_type.nbytes + b_desc.block_type.nbytes)
        tma.async_copy_global_to_shared(a_desc, [off_m, k], bar, a)
        tma.async_copy_global_to_shared(
            b_desc, [off_n, k] if TRANS_B else [k, off_n], bar, b
        )
        mbarrier.wait(bar, phase=phase)

        if TRANS_B:
            b = b.permute((1, 0))
        acc = warpgroup_mma_wait(num_outstanding=0, deps=(acc,))
        acc = warpgroup_mma(a, b, acc, is_async=True)

        idx += 1
        if idx == NUM_BUFFERS:
            idx = 0
            phase ^= 1

    acc = warpgroup_mma_wait(num_outstanding=0, deps=(acc,))
    for i in gl.static_range(NUM_BUFFERS):
        mbarrier.invalidate(bars.index(i))

    c_smem = gl.allocate_shared_memory(DTYPE, [BLOCK_M, BLOCK_N], C_LAYOUT)
    c_smem.store(acc.to(DTYPE))
    fence_async_shared()
    tma.async_copy_shared_to_global(c_desc, [off_m, off_n], c_smem)
    tma.store_wait(pendings=0)

# config = {"BLOCK_K": 128, "BLOCK_M": 64, "BLOCK_N": 64, "arch": "sm_90", "dtype": "fp8e4m3", "num_buffers": 2, "num_warps": 4, "trans_b": 1}
# arch = sm_90


// ===== COMPILED SASS (sm_90a) =====

	.target	sm_90a

	.elftype	@"ET_EXEC"


//--------------------- .note.nv.tkinfo           --------------------------
	.section	.note.nv.tkinfo,"",@"SHT_NOTE"
	.sectionflags	@"SHF_NOTE_NV_TKINFO"
	.tkinfo
        /*0018*/ 	.word	0x00000002
        /*0030*/ 	.string	""
        /*0030*/ 	.string	"ptxas"
        /*0030*/ 	.string	"Cuda compilation tools, release 13.0, V13.0.88"
        /*0030*/ 	.string	"Build cuda_13.0.r13.0/compiler.36424714_0"
        /*0030*/ 	.string	"-v  -suppress-debug-info  -lineinfo  -arch sm_90a "



//--------------------- .note.nv.cuinfo           --------------------------
	.section	.note.nv.cuinfo,"",@"SHT_NOTE"
	.sectionflags	@"SHF_NOTE_NV_CUINFO"
        /*0018*/ 	.short	0x0002
        /*001a*/ 	.short	0x005a
        /*001c*/ 	.short	0x0082
	.zero		2


//--------------------- .nv.info                  --------------------------
	.section	.nv.info,"",@"SHT_CUDA_INFO"
	.align	4


	//----- nvinfo : EIATTR_REGCOUNT
	.align		4
        /*0000*/ 	.byte	0x04, 0x2f
        /*0002*/ 	.short	(.L_1 - .L_0)
	.align		4
.L_0:
        /*0004*/ 	.word	index@(gluon_wgmma)
        /*0008*/ 	.word	0x0000003a


	//----- nvinfo : EIATTR_FRAME_SIZE
	.align		4
.L_1:
        /*000c*/ 	.byte	0x04, 0x11
        /*000e*/ 	.short	(.L_3 - .L_2)
	.align		4
.L_2:
        /*0010*/ 	.word	index@(gluon_wgmma)
        /*0014*/ 	.word	0x00000000


	//----- nvinfo : EIATTR_MIN_STACK_SIZE
	.align		4
.L_3:
        /*0018*/ 	.byte	0x04, 0x12
        /*001a*/ 	.short	(.L_5 - .L_4)
	.align		4
.L_4:
        /*001c*/ 	.word	index@(gluon_wgmma)
        /*0020*/ 	.word	0x00000000
.L_5:


//--------------------- .nv.compat                --------------------------
	.section	.nv.compat,"",@"SHT_CUDA_COMPAT_INFO"
	.align	4
        /*0000*/ 	.byte	0x02, 0x09, 0x01, 0x00, 0x02, 0x02, 0x04, 0x00, 0x02, 0x05, 0x05, 0x00, 0x03, 0x07, 0x01, 0x01
        /*0010*/ 	.byte	0x02, 0x03, 0x03, 0x00, 0x02, 0x06, 0x01, 0x00, 0x04, 0x0b, 0x08, 0x00, 0x00, 0x00, 0x00, 0x00
        /*0020*/ 	.byte	0x00, 0x00, 0x00, 0x00


//--------------------- .nv.info.gluon_wgmma      --------------------------
	.section	.nv.info.gluon_wgmma,"",@"SHT_CUDA_INFO"
	.sectionflags	@""
	.align	4


	//----- nvinfo : EIATTR_CUDA_API_VERSION
	.align		4
        /*0000*/ 	.byte	0x04, 0x37
        /*0002*/ 	.short	(.L_7 - .L_6)
.L_6:
        /*0004*/ 	.word	0x00000082


	//----- nvinfo : EIATTR_KPARAM_INFO
	.align		4
.L_7:
        /*0008*/ 	.byte	0x04, 0x17
        /*000a*/ 	.short	(.L_9 - .L_8)
.L_8:
        /*000c*/ 	.word	0x00000000
        /*0010*/ 	.short	0x000a
        /*0012*/ 	.short	0x0048
        /*0014*/ 	.byte	0x00, 0xf4, 0x21, 0x00


	//----- nvinfo : EIATTR_KPARAM_INFO
	.align		4
.L_9:
        /*0018*/ 	.byte	0x04, 0x17
        /*001a*/ 	.short	(.L_11 - .L_10)
.L_10:
        /*001c*/ 	.word	0x00000000
        /*0020*/ 	.short	0x0009
        /*0022*/ 	.short	0x0040
        /*0024*/ 	.byte	0x00, 0xf4, 0x21, 0x00


	//----- nvinfo : EIATTR_KPARAM_INFO
	.align		4
.L_11:
        /*0028*/ 	.byte	0x04, 0x17
        /*002a*/ 	.short	(.L_13 - .L_12)
.L_12:
        /*002c*/ 	.word	0x00000000
        /*0030*/ 	.short	0x0008
        /*0032*/ 	.short	0x0038
        /*0034*/ 	.byte	0x00, 0xf0, 0x21, 0x00


	//----- nvinfo : EIATTR_KPARAM_INFO
	.align		4
.L_13:
        /*0038*/ 	.byte	0x04, 0x17
        /*003a*/ 	.short	(.L_15 - .L_14)
.L_14:
        /*003c*/ 	.word	0x00000000
        /*0040*/ 	.short	0x0007
        /*0042*/ 	.short	0x0030
        /*0044*/ 	.byte	0x00, 0xf0, 0x21, 0x00


	//----- nvinfo : EIATTR_KPARAM_INFO
	.align		4
.L_15:
        /*0048*/ 	.byte	0x04, 0x17
        /*004a*/ 	.short	(.L_17 - .L_16)
.L_16:
        /*004c*/ 	.word	0x00000000
        /*0050*/ 	.short	0x0006
        /*0052*/ 	.short	0x0028
        /*0054*/ 	.byte	0x00, 0xf0, 0x21, 0x00


	//----- nvinfo : EIATTR_KPARAM_INFO
	.align		4
.L_17:
        /*0058*/ 	.byte	0x04, 0x17
        /*005a*/ 	.short	(.L_19 - .L_18)
.L_18:
        /*005c*/ 	.word	0x00000000
        /*0060*/ 	.short	0x0005
        /*0062*/ 	.short	0x0020
        /*0064*/ 	.byte	0x00, 0xf0, 0x11, 0x00


	//----- nvinfo : EIATTR_KPARAM_INFO
	.align		4
.L_19:
        /*0068*/ 	.byte	0x04, 0x17
        /*006a*/ 	.short	(.L_21 - .L_20)
.L_20:
        /*006c*/ 	.word	0x00000000
        /*0070*/ 	.short	0x0004
        /*0072*/ 	.short	0x001c
        /*0074*/ 	.byte	0x00, 0xf0, 0x11, 0x00


	//----- nvinfo : EIATTR_KPARAM_INFO
	.align		4
.L_21:
        /*0078*/ 	.byte	0x04, 0x17
        /*007a*/ 	.short	(.L_23 - .L_22)
.L_22:
        /*007c*/ 	.word	0x00000000
        /*0080*/ 	.short	0x0003
        /*0082*/ 	.short	0x0018
        /*0084*/ 	.byte	0x00, 0xf0, 0x11, 0x00


	//----- nvinfo : EIATTR_KPARAM_INFO
	.align		4
.L_23:
        /*0088*/ 	.byte	0x04, 0x17
        /*008a*/ 	.short	(.L_25 - .L_24)
.L_24:
        /*008c*/ 	.word	0x00000000
        /*0090*/ 	.short	0x0002
        /*0092*/ 	.short	0x0010
        /*0094*/ 	.byte	0x00, 0xf4, 0x21, 0x00


	//----- nvinfo : EIATTR_KPARAM_INFO
	.align		4
.L_25:
        /*0098*/ 	.byte	0x04, 0x17
        /*009a*/ 	.short	(.L_27 - .L_26)
.L_26:
        /*009c*/ 	.word	0x00000000
        /*00a0*/ 	.short	0x0001
        /*00a2*/ 	.short	0x0008
        /*00a4*/ 	.byte	0x00, 0xf4, 0x21, 0x00


	//----- nvinfo : EIATTR_KPARAM_INFO
	.align		4
.L_27:
        /*00a8*/ 	.byte	0x04, 0x17
        /*00aa*/ 	.short	(.L_29 - .L_28)
.L_28:
        /*00ac*/ 	.word	0x00000000
        /*00b0*/ 	.short	0x0000
        /*00b2*/ 	.short	0x0000
        /*00b4*/ 	.byte	0x00, 0xf4, 0x21, 0x00


	//----- nvinfo : EIATTR_SPARSE_MMA_MASK
	.align		4
.L_29:
        /*00b8*/ 	.byte	0x03, 0x50
        /*00ba*/ 	.short	0x0000


	//----- nvinfo : EIATTR_MAXREG_COUNT
	.align		4
        /*00bc*/ 	.byte	0x03, 0x1b
        /*00be*/ 	.short	0x00ff


	//----- nvinfo : EIATTR_NUM_BARRIERS
	.align		4
        /*00c0*/ 	.byte	0x02, 0x4c
        /*00c2*/ 	.byte	0x01
	.zero		1


	//----- nvinfo : EIATTR_MERCURY_ISA_VERSION
	.align		4
        /*00c4*/ 	.byte	0x03, 0x5f
        /*00c6*/ 	.short	0x0101


	//----- nvinfo : EIATTR_INT_WARP_WIDE_INSTR_OFFSETS
	.align		4
        /*00c8*/ 	.byte	0x04, 0x31
        /*00ca*/ 	.short	(.L_31 - .L_30)


	//   ....[0]....
.L_30:
        /*00cc*/ 	.word	0x00001270


	//   ....[1]....
        /*00d0*/ 	.word	0x00001290


	//   ....[2]....
        /*00d4*/ 	.word	0x00001340


	//   ....[3]....
        /*00d8*/ 	.word	0x000015c0


	//   ....[4]....
        /*00dc*/ 	.word	0x000015d0


	//   ....[5]....
        /*00e0*/ 	.word	0x00001640


	//   ....[6]....
        /*00e4*/ 	.word	0x00001650


	//   ....[7]....
        /*00e8*/ 	.word	0x00001ad0


	//   ....[8]....
        /*00ec*/ 	.word	0x00001af0


	//----- nvinfo : EIATTR_COOP_GROUP_MASK_REGIDS
	.align		4
.L_31:
        /*00f0*/ 	.byte	0x04, 0x29
        /*00f2*/ 	.short	(.L_33 - .L_32)


	//   ....[0]....
.L_32:
        /*00f4*/ 	.word	0xffffffff


	//   ....[1]....
        /*00f8*/ 	.word	0xffffffff


	//   ....[2]....
        /*00fc*/ 	.word	0xffffffff


	//----- nvinfo : EIATTR_COOP_GROUP_INSTR_OFFSETS
	.align		4
.L_33:
        /*0100*/ 	.byte	0x04, 0x28
        /*0102*/ 	.short	(.L_35 - .L_34)


	//   ....[0]....
.L_34:
        /*0104*/ 	.word	0x00000140


	//   ....[1]....
        /*0108*/ 	.word	0x000006e0


	//   ....[2]....
        /*010c*/ 	.word	0x00000cb0


	//----- nvinfo : EIATTR_MBARRIER_INSTR_OFFSETS
	.align		4
.L_35:
        /*0110*/ 	.byte	0x04, 0x39
        /*0112*/ 	.short	(.L_37 - .L_36)


	//   ....[0]....
.L_36:
        /*0114*/ 	.word	0x000013c0
        /*0118*/ 	.word	0x000000ff
        /*011c*/ 	.word	0x00008000
        /*0120*/ 	.short	0x0100
        /*0122*/ 	.byte	0x10
	.zero		1


	//   ....[1]....
        /*0124*/ 	.word	0x000013e0
        /*0128*/ 	.word	0x000000ff
        /*012c*/ 	.word	0x00008008
        /*0130*/ 	.short	0x0100
        /*0132*/ 	.byte	0x10
	.zero		1


	//   ....[2]....
        /*0134*/ 	.word	0x00001700
        /*0138*/ 	.word	0x000000ff
        /*013c*/ 	.word	0x00008000
        /*0140*/ 	.short	0x010a
        /*0142*/ 	.byte	0x11
	.zero		1


	//   ....[3]....
        /*0144*/ 	.word	0x00001a30
        /*0148*/ 	.word	0x000000ff
        /*014c*/ 	.word	0x00008000
        /*0150*/ 	.short	0x0108
        /*0152*/ 	.byte	0x10
	.zero		1


	//   ....[4]....
        /*0154*/ 	.word	0x00001b40
        /*0158*/ 	.word	0x000000ff
        /*015c*/ 	.word	0x00008008
        /*0160*/ 	.short	0x0108
        /*0162*/ 	.byte	0x10
	.zero		1


	//   ....[5]....
        /*0164*/ 	.word	0x00001cf0
        /*0168*/ 	.word	0x000000ff
        /*016c*/ 	.word	0x00008000
        /*0170*/ 	.short	0x010a
        /*0172*/ 	.byte	0x11
	.zero		1


	//----- nvinfo : EIATTR_NUM_MBARRIERS
	.align		4
.L_37:
        /*0174*/ 	.byte	0x03, 0x38
        /*0176*/ 	.short	0x0002


	//----- nvinfo : EIATTR_EXIT_INSTR_OFFSETS
	.align		4
        /*0178*/ 	.byte	0x04, 0x1c
        /*017a*/ 	.short	(.L_39 - .L_38)


	//   ....[0]....
.L_38:
        /*017c*/ 	.word	0x00001ce0


	//----- nvinfo : EIATTR_REQNTID
	.align		4
.L_39:
        /*0180*/ 	.byte	0x04, 0x10
        /*0182*/ 	.short	(.L_41 - .L_40)
.L_40:
        /*0184*/ 	.word	0x00000080
        /*0188*/ 	.word	0x00000001
        /*018c*/ 	.word	0x00000001


	//----- nvinfo : EIATTR_CRS_STACK_SIZE
	.align		4
.L_41:
        /*0190*/ 	.byte	0x04, 0x1e
        /*0192*/ 	.short	(.L_43 - .L_42)
.L_42:
        /*0194*/ 	.word	0x00000000


	//----- nvinfo : EIATTR_CBANK_PARAM_SIZE
	.align		4
.L_43:
        /*0198*/ 	.byte	0x03, 0x19
        /*019a*/ 	.short	0x0050


	//----- nvinfo : EIATTR_PARAM_CBANK
	.align		4
        /*019c*/ 	.byte	0x04, 0x0a
        /*019e*/ 	.short	(.L_45 - .L_44)
	.align		4
.L_44:
        /*01a0*/ 	.word	index@(.nv.constant0.gluon_wgmma)
        /*01a4*/ 	.short	0x0210
        /*01a6*/ 	.short	0x0050


	//----- nvinfo : EIATTR_SW_WAR
	.align		4
.L_45:
        /*01a8*/ 	.byte	0x04, 0x36
        /*01aa*/ 	.short	(.L_47 - .L_46)
.L_46:
        /*01ac*/ 	.word	0x00000008
.L_47:


//--------------------- .nv.callgraph             --------------------------
	.section	.nv.callgraph,"",@"SHT_CUDA_CALLGRAPH"
	.align	4
	.sectionentsize	8
	.align		4
        /*0000*/ 	.word	0x00000000
	.align		4
        /*0004*/ 	.word	0xffffffff
	.align		4
        /*0008*/ 	.word	0x00000000
	.align		4
        /*000c*/ 	.word	0xfffffffe
	.align		4
        /*0010*/ 	.word	0x00000000
	.align		4
        /*0014*/ 	.word	0xfffffffd
	.align		4
        /*0018*/ 	.word	0x00000000
	.align		4
        /*001c*/ 	.word	0xfffffffc


//--------------------- .text.gluon_wgmma         --------------------------
	.section	.text.gluon_wgmma,"ax",@progbits
	.align	128
        .global         gluon_wgmma
        .type           gluon_wgmma,@function
        .size           gluon_wgmma,(.L_x_53 - gluon_wgmma)
        .other          gluon_wgmma,@"STO_CUDA_ENTRY STV_DEFAULT"
gluon_wgmma:
.text.gluon_wgmma:
[----:B------:R-:W-:Y:S01]  /*0000*/  LDC R1, c[0x0][0x28] ;  /* 0x00000a00ff017b82 */ /* 0x000fe20000000800 */
[----:B------:R-:W1:Y:S07]  /*0010*/  S2R R0, SR_TID.X ;  /* 0x0000000000007919 */ /* 0x000e6e0000002100 */
[----:B------:R-:W2:Y:S01]  /*0020*/  S2UR UR4, SR_CgaCtaId ;  /* 0x00000000000479c3 */ /* 0x000ea20000008800 */
[----:B------:R-:W-:Y:S01]  /*0030*/  UMOV UR16, 0x400 ;  /* 0x0000040000107882 */ /* 0x000fe20000000000 */
[----:B------:R-:W-:Y:S01]  /*0040*/  ULDC UR6, c[0x0][0xc] ;  /* 0x0000030000067ab9 */ /* 0x000fe20000000800 */
[----:B------:R-:W-:Y:S01]  /*0050*/  ULDC.64 UR28, c[0x0][0x250] ;  /* 0x00009400001c7ab9 */ /* 0x000fe20000000a00 */
[----:B------:R-:W-:Y:S04]  /*0060*/  BSSY B0, `(.L_x_0) ;  /* 0x000001e000007945 */ /* 0x000fe80003800000 */
[----:B------:R-:W3:Y:S08]  /*0070*/  LDC R9, c[0x0][0x230] ;  /* 0x00008c00ff097b82 */ /* 0x000ef00000000800 */
[----:B------:R-:W-:Y:S08]  /*0080*/  S2UR UR30, SR_CTAID.Y ;  /* 0x00000000001e79c3 */ /* 0x000ff00000002600 */
[----:B------:R-:W4:Y:S01]  /*0090*/  S2UR UR5, SR_CTAID.Z ;  /* 0x00000000000579c3 */ /* 0x000f220000002700 */
[----:B--2---:R-:W-:-:S03]  /*00a0*/  ULEA UR16, UR4, UR16, 0x18 ;  /* 0x0000001004107291 */ /* 0x004fc6000f8ec03f */
[----:B------:R-:W-:Y:S01]  /*00b0*/  ULDC UR4, c[0x0][0x10] ;  /* 0x0000040000047ab9 */ /* 0x000fe20000000800 */
[----:B-1----:R-:W-:-:S03]  /*00c0*/  LOP3.LUT R7, R0, 0x7f, RZ, 0xc0, !PT ;  /* 0x0000007f00077812 */ /* 0x002fc600078ec0ff */
[----:B------:R-:W1:Y:S01]  /*00d0*/  S2UR UR31, SR_CTAID.X ;  /* 0x00000000001f79c3 */ /* 0x000e620000002500 */
[----:B---3--:R-:W-:Y:S01]  /*00e0*/  VIADD R6, R9, 0xffffffff ;  /* 0xffffffff09067836 */ /* 0x008fe20000000000 */
[C---:B------:R-:W-:Y:S02]  /*00f0*/  ISETP.GE.U32.AND P0, PT, R7.reuse, 0x20, PT ;  /* 0x000000200700780c */ /* 0x040fe40003f06070 */
[C---:B------:R-:W-:Y:S02]  /*0100*/  ISETP.NE.U32.AND P2, PT, R7.reuse, RZ, PT ;  /* 0x000000ff0700720c */ /* 0x040fe40003f45070 */
[----:B------:R-:W-:Y:S02]  /*0110*/  LEA R3, R7, UR16, 0x2 ;  /* 0x0000001007037c11 */ /* 0x000fe4000f8e10ff */
[----:B------:R-:W2:Y:S07]  /*0120*/  LDC R2, c[0x0][0x228] ;  /* 0x00008a00ff027b82 */ /* 0x000eae0000000800 */
[----:B------:R3:W-:Y:S01]  /*0130*/  @!P0 STS [R3], RZ ;  /* 0x000000ff03008388 */ /* 0x0007e20000000800 */
[----:B------:R-:W-:-:S03]  /*0140*/  NOP ;  /* 0x0000000000007918 */ /* 0x000fc60000000000 */
[----:B------:R3:W-:Y:S01]  /*0150*/  @!P2 STS [UR16+0x20], R6 ;  /* 0x00002006ff00a988 */ /* 0x0007e20008000810 */
[----:B----4-:R-:W-:-:S04]  /*0160*/  UIMAD UR4, UR5, UR4, UR30 ;  /* 0x00000004050472a4 */ /* 0x010fc8000f8e021e */
[----:B-1----:R-:W-:-:S04]  /*0170*/  UIMAD UR4, UR4, UR6, UR31 ;  /* 0x00000006040472a4 */ /* 0x002fc8000f8e021f */
[----:B------:R-:W-:Y:S01]  /*0180*/  UIMAD UR5, UR4, 0x180, URZ ;  /* 0x00000180040578a4 */ /* 0x000fe2000f8e023f */
[----:B--2---:R-:W-:Y:S02]  /*0190*/  VIADD R2, R2, 0xffffffff ;  /* 0xffffffff02027836 */ /* 0x004fe40000000000 */
[----:B------:R-:W-:Y:S01]  /*01a0*/  UMOV UR4, URZ ;  /* 0x0000003f00047c82 */ /* 0x000fe20008000000 */
[----:B------:R-:W-:-:S04]  /*01b0*/  UIADD3 UR24, UP0, UR5, UR28, URZ ;  /* 0x0000001c05187290 */ /* 0x000fc8000ff1e03f */
[----:B------:R-:W-:Y:S01]  /*01c0*/  ULEA.HI.X.SX32 UR25, UR5, UR29, 0x1, UP0 ;  /* 0x0000001d05197291 */ /* 0x000fe200080f0e3f */
[----:B---3--:R-:W-:Y:S11]  /*01d0*/  @P2 BRA `(.L_x_1) ;  /* 0x0000000000182947 */ /* 0x008ff60003800000 */
[----:B------:R-:W1:Y:S01]  /*01e0*/  LDS R4, [UR16+0x8] ;  /* 0x00000810ff047984 */ /* 0x000e620008000800 */
[----:B------:R-:W2:Y:S01]  /*01f0*/  LDC.64 R10, c[0x0][0x210] ;  /* 0x00008400ff0a7b82 */ /* 0x000ea20000000a00 */
[----:B------:R-:W-:Y:S02]  /*0200*/  IMAD.MOV.U32 R5, RZ, RZ, 0x70 ;  /* 0x00000070ff057424 */ /* 0x000fe400078e00ff */
[----:B--2---:R2:W-:Y:S03]  /*0210*/  STS.64 [UR16], R10 ;  /* 0x0000000aff007988 */ /* 0x0045e60008000a10 */
[----:B-1----:R-:W-:-:S05]  /*0220*/  LOP3.LUT R4, R4, 0x10, R5, 0xd8, !PT ;  /* 0x0000001004047812 */ /* 0x002fca00078ed805 */
[----:B------:R2:W-:Y:S02]  /*0230*/  STS [UR16+0x8], R4 ;  /* 0x00000804ff007988 */ /* 0x0005e40008000810 */
.L_x_1:
[----:B------:R-:W-:Y:S05]  /*0240*/  BSYNC B0 ;  /* 0x0000000000007941 */ /* 0x000fea0003800000 */
.L_x_0:
[----:B------:R-:W-:Y:S04]  /*0250*/  BSSY B0, `(.L_x_2) ;  /* 0x000000a000007945 */ /* 0x000fe80003800000 */
[----:B------:R-:W-:Y:S05]  /*0260*/  @P2 BRA `(.L_x_3) ;  /* 0x0000000000202947 */ /* 0x000fea0003800000 */
[----:B--2---:R-:W1:Y:S01]  /*0270*/  LDS R4, [UR16+0x34] ;  /* 0x00003410ff047984 */ /* 0x004e620008000800 */
[----:B------:R-:W-:Y:S02]  /*0280*/  IMAD.MOV.U32 R5, RZ, RZ, 0x7f000000 ;  /* 0x7f000000ff057424 */ /* 0x000fe400078e00ff */
[----:B------:R-:W-:Y:S01]  /*0290*/  @!P2 IMAD.MOV.U32 R8, RZ, RZ, 0x3f ;  /* 0x0000003fff08a424 */ /* 0x000fe200078e00ff */
[----:B------:R-:W2:Y:S02]  /*02a0*/  @!P2 LDS R11, [UR16+0x38] ;  /* 0x00003810ff0ba984 */ /* 0x000ea40008000800 */
[----:B-1----:R-:W-:Y:S02]  /*02b0*/  LOP3.LUT R4, R4, 0xff000000, R5, 0xb8, !PT ;  /* 0xff00000004047812 */ /* 0x002fe400078eb805 */
[----:B--2---:R-:W-:-:S03]  /*02c0*/  @!P2 LOP3.LUT R5, R11, 0xff, R8, 0xb8, !PT ;  /* 0x000000ff0b05a812 */ /* 0x004fc600078eb808 */
[----:B------:R1:W-:Y:S04]  /*02d0*/  STS [UR16+0x34], R4 ;  /* 0x00003404ff007988 */ /* 0x0003e80008000810 */
[----:B------:R1:W-:Y:S02]  /*02e0*/  @!P2 STS [UR16+0x38], R5 ;  /* 0x00003805ff00a988 */ /* 0x0003e40008000810 */
.L_x_3:
[----:B------:R-:W-:Y:S05]  /*02f0*/  BSYNC B0 ;  /* 0x0000000000007941 */ /* 0x000fea0003800000 */
.L_x_2:
[----:B------:R-:W-:Y:S04]  /*0300*/  BSSY B0, `(.L_x_4) ;  /* 0x000000a000007945 */ /* 0x000fe80003800000 */
[----:B------:R-:W-:Y:S05]  /*0310*/  @P2 BRA `(.L_x_5) ;  /* 0x0000000000202947 */ /* 0x000fea0003800000 */
[----:B-12---:R-:W1:Y:S01]  /*0320*/  LDS R4, [UR16+0x1c] ;  /* 0x00001c10ff047984 */ /* 0x006e620008000800 */
[----:B------:R-:W2:Y:S03]  /*0330*/  LDC.64 R12, c[0x0][0x238] ;  /* 0x00008e00ff0c7b82 */ /* 0x000ea60000000a00 */
[----:B------:R3:W-:Y:S01]  /*0340*/  STS [UR16+0x24], R2 ;  /* 0x00002402ff007988 */ /* 0x0007e20008000810 */
[--C-:B--2---:R-:W-:Y:S02]  /*0350*/  SHF.R.U32.HI R11, RZ, 0x4, R13.reuse ;  /* 0x00000004ff0b7819 */ /* 0x104fe4000001160d */
[----:B------:R-:W-:-:S05]  /*0360*/  SHF.R.U64 R5, R12, 0x4, R13 ;  /* 0x000000040c057819 */ /* 0x000fca000000120d */
[----:B------:R3:W-:Y:S01]  /*0370*/  STS [UR16+0xc], R5 ;  /* 0x00000c05ff007988 */ /* 0x0007e20008000810 */
[----:B-1----:R-:W-:-:S05]  /*0380*/  LOP3.LUT R4, R4, 0xf, R11, 0xb8, !PT ;  /* 0x0000000f04047812 */ /* 0x002fca00078eb80b */
[----:B------:R3:W-:Y:S02]  /*0390*/  STS [UR16+0x1c], R4 ;  /* 0x00001c04ff007988 */ /* 0x0007e40008000810 */
.L_x_5:
[----:B------:R-:W-:Y:S05]  /*03a0*/  BSYNC B0 ;  /* 0x0000000000007941 */ /* 0x000fea0003800000 */
.L_x_4:
[----:B------:R-:W-:Y:S04]  /*03b0*/  BSSY B1, `(.L_x_6) ;  /* 0x000001d000017945 */ /* 0x000fe80003800000 */
[----:B------:R-:W-:Y:S04]  /*03c0*/  BSSY B0, `(.L_x_7) ;  /* 0x0000018000007945 */ /* 0x000fe80003800000 */
[----:B------:R-:W-:Y:S05]  /*03d0*/  @P2 BRA `(.L_x_8) ;  /* 0x00000000001c2947 */ /* 0x000fea0003800000 */
[----:B-123--:R-:W1:Y:S02]  /*03e0*/  LDS R4, [UR16+0x34] ;  /* 0x00003410ff047984 */ /* 0x00ee640008000800 */
[----:B-1----:R-:W-:-:S05]  /*03f0*/  LOP3.LUT R4, R4, 0x7, RZ, 0xb8, !PT ;  /* 0x0000000704047812 */ /* 0x002fca00078eb8ff */
[----:B------:R1:W-:Y:S01]  /*0400*/  STS [UR16+0x34], R4 ;  /* 0x00003404ff007988 */ /* 0x0003e20008000810 */
[----:B------:R-:W-:Y:S05]  /*0410*/  @P2 BRA `(.L_x_9) ;  /* 0x00000000001c2947 */ /* 0x000fea0003800000 */
[----:B-1----:R-:W1:Y:S02]  /*0420*/  LDS R4, [UR16+0x34] ;  /* 0x00003410ff047984 */ /* 0x002e640008000800 */
[----:B-1----:R-:W-:-:S05]  /*0430*/  LOP3.LUT R4, R4, 0x38, RZ, 0xb8, !PT ;  /* 0x0000003804047812 */ /* 0x002fca00078eb8ff */
[----:B------:R4:W-:Y:S02]  /*0440*/  STS [UR16+0x34], R4 ;  /* 0x00003404ff007988 */ /* 0x0009e40008000810 */
.L_x_8:
[----:B------:R-:W-:Y:S05]  /*0450*/  @P2 BRA `(.L_x_10) ;  /* 0x00000000001c2947 */ /* 0x000fea0003800000 */
[----:B-1234-:R-:W1:Y:S02]  /*0460*/  LDS R4, [UR16+0x8] ;  /* 0x00000810ff047984 */ /* 0x01ee640008000800 */
[----:B-1----:R-:W-:-:S05]  /*0470*/  LOP3.LUT R4, R4, 0x780, RZ, 0xb8, !PT ;  /* 0x0000078004047812 */ /* 0x002fca00078eb8ff */
[----:B------:R2:W-:Y:S02]  /*0480*/  STS [UR16+0x8], R4 ;  /* 0x00000804ff007988 */ /* 0x0005e40008000810 */
.L_x_9:
[----:B------:R-:W-:Y:S05]  /*0490*/  @P2 BRA `(.L_x_11) ;  /* 0x0000000000282947 */ /* 0x000fea0003800000 */
[----:B-12---:R-:W1:Y:S02]  /*04a0*/  LDS R4, [UR16+0x8] ;  /* 0x00000810ff047984 */ /* 0x006e640008000800 */
[----:B-1----:R-:W-:-:S05]  /*04b0*/  LOP3.LUT R4, R4, 0x1800, RZ, 0xb8, !PT ;  /* 0x0000180004047812 */ /* 0x002fca00078eb8ff */
[----:B------:R5:W-:Y:S02]  /*04c0*/  STS [UR16+0x8], R4 ;  /* 0x00000804ff007988 */ /* 0x000be40008000810 */
.L_x_10:
[----:B------:R-:W-:Y:S05]  /*04d0*/  @P2 BREAK B0 ;  /* 0x0000000000002942 */ /* 0x000fea0003800000 */
[----:B------:R-:W-:Y:S05]  /*04e0*/  @P2 BRA `(.L_x_12) ;  /* 0x0000000000242947 */ /* 0x000fea0003800000 */
[----:B-1-3--:R-:W1:Y:S01]  /*04f0*/  LDS R5, [UR16+0x8] ;  /* 0x00000810ff057984 */ /* 0x00ae620008000800 */
[----:B--2-45:R-:W-:-:S05]  /*0500*/  IMAD.MOV.U32 R4, RZ, RZ, 0x6000 ;  /* 0x00006000ff047424 */ /* 0x034fca00078e00ff */
[----:B-1----:R-:W-:-:S04]  /*0510*/  LOP3.LUT R4, R5, 0x6000, R4, 0xd8, !PT ;  /* 0x0000600005047812 */ /* 0x002fc800078ed804 */
[----:B------:R-:W-:-:S05]  /*0520*/  LOP3.LUT R4, R4, 0x400000, RZ, 0xb8, !PT ;  /* 0x0040000004047812 */ /* 0x000fca00078eb8ff */
[----:B------:R3:W-:Y:S02]  /*0530*/  STS [UR16+0x8], R4 ;  /* 0x00000804ff007988 */ /* 0x0007e40008000810 */
.L_x_11:
[----:B------:R-:W-:Y:S05]  /*0540*/  BSYNC B0 ;  /* 0x0000000000007941 */ /* 0x000fea0003800000 */
.L_x_7:
[----:B-123--:R-:W1:Y:S02]  /*0550*/  @!P2 LDS R4, [UR16+0x8] ;  /* 0x00000810ff04a984 */ /* 0x00ee640008000800 */
[----:B-1----:R-:W-:-:S05]  /*0560*/  @!P2 LOP3.LUT R4, R4, 0x8000, RZ, 0xb8, !PT ;  /* 0x000080000404a812 */ /* 0x002fca00078eb8ff */
[----:B------:R1:W-:Y:S02]  /*0570*/  @!P2 STS [UR16+0x8], R4 ;  /* 0x00000804ff00a988 */ /* 0x0003e40008000810 */
.L_x_12:
[----:B------:R-:W-:Y:S05]  /*0580*/  BSYNC B1 ;  /* 0x0000000000017941 */ /* 0x000fea0003800000 */
.L_x_6:
[----:B------:R-:W-:Y:S05]  /*0590*/  WARPSYNC.ALL ;  /* 0x0000000000007948 */ /* 0x000fea0003800000 */
[----:B------:R-:W-:Y:S05]  /*05a0*/  @P0 BRA `(.L_x_13) ;  /* 0x0000000000280947 */ /* 0x000fea0003800000 */
[----:B-12345:R-:W1:Y:S01]  /*05b0*/  S2R R4, SR_LANEID ;  /* 0x0000000000047919 */ /* 0x03ee620000000000 */
[----:B------:R-:W-:Y:S05]  /*05c0*/  WARPSYNC.ALL ;  /* 0x0000000000007948 */ /* 0x000fea0003800000 */
[----:B-1----:R-:W-:-:S05]  /*05d0*/  IMAD.SHL.U32 R8, R4, 0x4, RZ ;  /* 0x0000000404087824 */ /* 0x002fca00078e00ff */
[----:B------:R-:W1:Y:S01]  /*05e0*/  LDS R11, [R8+UR16] ;  /* 0x00000010080b7984 */ /* 0x000e620008000800 */
[----:B------:R-:W-:-:S05]  /*05f0*/  IADD3 R4, P1, R8, UR24, RZ ;  /* 0x0000001808047c10 */ /* 0x000fca000ff3e0ff */
[----:B------:R-:W-:-:S05]  /*0600*/  IMAD.X R5, RZ, RZ, UR25, P1 ;  /* 0x00000019ff057e24 */ /* 0x000fca00088e06ff */
[----:B-1----:R1:W2:Y:S01]  /*0610*/  ATOMG.E.EXCH.STRONG.GPU PT, RZ, [R4], R11 ;  /* 0x0000000b04ff73a8 */ /* 0x0022a200041ee100 */
[----:B------:R-:W-:-:S04]  /*0620*/  DEPBAR {5,4,3,2,1,0} ;  /* 0x0000003f0000791a */ /* 0x000fc80000000000 */
[----:B------:R1:W-:Y:S01]  /*0630*/  UTMACCTL.IV [UR24] ;  /* 0x00000000180079b9 */ /* 0x0003e20008000000 */
[----:B------:R-:W-:Y:S01]  /*0640*/  NOP ;  /* 0x0000000000007918 */ /* 0x000fe20000000000 */
.L_x_13:
[----:B------:R-:W-:Y:S05]  /*0650*/  @P0 BRA `(.L_x_14) ;  /* 0x00000000000c0947 */ /* 0x000fea0003800000 */
[----:B------:R0:W-:Y:S01]  /*0660*/  UTMACMDFLUSH ;  /* 0x00000000000079b7 */ /* 0x0001e20000000000 */
[----:B------:R-:W-:Y:S05]  /*0670*/  @P0 BRA `(.L_x_14) ;  /* 0x0000000000040947 */ /* 0x000fea0003800000 */
[----:B------:R-:W-:-:S04]  /*0680*/  DEPBAR.LE SB0, 0x0 ;  /* 0x000080000000791a */ /* 0x000fc80000000000 */
.L_x_14:
[----:B------:R-:W-:Y:S05]  /*0690*/  WARPSYNC.ALL ;  /* 0x0000000000007948 */ /* 0x000fea0003800000 */
[----:B--2---:R-:W-:Y:S06]  /*06a0*/  BAR.SYNC.DEFER_BLOCKING 0x0 ;  /* 0x0000000000007b1d */ /* 0x004fec0000010000 */
[----:B------:R-:W-:Y:S02]  /*06b0*/  BSSY B1, `(.L_x_15) ;  /* 0x000000b000017945 */ /* 0x000fe40003800000 */
[----:B------:R-:W-:Y:S06]  /*06c0*/  BAR.SYNC.DEFER_BLOCKING 0x0 ;  /* 0x0000000000007b1d */ /* 0x000fec0000010000 */
[----:B------:R2:W-:Y:S01]  /*06d0*/  @!P0 STS [R3], RZ ;  /* 0x000000ff03008388 */ /* 0x0005e20000000800 */
[----:B------:R-:W-:Y:S01]  /*06e0*/  NOP ;  /* 0x0000000000007918 */ /* 0x000fe20000000000 */
[----:B------:R-:W-:Y:S05]  /*06f0*/  @P2 BRA `(.L_x_16) ;  /* 0x0000000000182947 */ /* 0x000fea0003800000 */
[----:B-1-345:R-:W1:Y:S01]  /*0700*/  LDS R4, [UR16+0x8] ;  /* 0x00000810ff047984 */ /* 0x03ae620008000800 */
[----:B------:R-:W3:Y:S01]  /*0710*/  LDC.64 R10, c[0x0][0x218] ;  /* 0x00008600ff0a7b82 */ /* 0x000ee20000000a00 */
[----:B------:R-:W-:Y:S02]  /*0720*/  IMAD.MOV.U32 R5, RZ, RZ, 0x70 ;  /* 0x00000070ff057424 */ /* 0x000fe400078e00ff */
[----:B---3--:R3:W-:Y:S03]  /*0730*/  STS.64 [UR16], R10 ;  /* 0x0000000aff007988 */ /* 0x0087e60008000a10 */
[----:B-1----:R-:W-:-:S05]  /*0740*/  LOP3.LUT R4, R4, 0x10, R5, 0xd8, !PT ;  /* 0x0000001004047812 */ /* 0x002fca00078ed805 */
[----:B------:R3:W-:Y:S02]  /*0750*/  STS [UR16+0x8], R4 ;  /* 0x00000804ff007988 */ /* 0x0007e40008000810 */
.L_x_16:
[----:B-1----:R-:W-:Y:S05]  /*0760*/  BSYNC B1 ;  /* 0x0000000000017941 */ /* 0x002fea0003800000 */
.L_x_15:
[----:B------:R-:W-:Y:S04]  /*0770*/  BSSY B2, `(.L_x_17) ;  /* 0x000000f000027945 */ /* 0x000fe80003800000 */
[----:B------:R-:W-:Y:S04]  /*0780*/  BSSY B1, `(.L_x_18) ;  /* 0x000000c000017945 */ /* 0x000fe80003800000 */
[----:B------:R-:W-:Y:S05]  /*0790*/  @P2 BRA `(.L_x_19) ;  /* 0x0000000000282947 */ /* 0x000fea0003800000 */
[----:B---345:R-:W1:Y:S01]  /*07a0*/  LDS R4, [UR16+0x34] ;  /* 0x00003410ff047984 */ /* 0x038e620008000800 */
[----:B------:R-:W-:Y:S01]  /*07b0*/  IMAD.MOV.U32 R5, RZ, RZ, 0x7f000000 ;  /* 0x7f000000ff057424 */ /* 0x000fe200078e00ff */
[----:B------:R-:W-:Y:S05]  /*07c0*/  @P2 BREAK B1 ;  /* 0x0000000000012942 */ /* 0x000fea0003800000 */
[----:B-1----:R-:W-:-:S05]  /*07d0*/  LOP3.LUT R4, R4, 0xff000000, R5, 0xb8, !PT ;  /* 0xff00000004047812 */ /* 0x002fca00078eb805 */
[----:B------:R1:W-:Y:S01]  /*07e0*/  STS [UR16+0x34], R4 ;  /* 0x00003404ff007988 */ /* 0x0003e20008000810 */
[----:B------:R-:W-:Y:S05]  /*07f0*/  @P2 BRA `(.L_x_20) ;  /* 0x0000000000182947 */ /* 0x000fea0003800000 */
[----:B-1----:R-:W1:Y:S01]  /*0800*/  LDS R4, [UR16+0x38] ;  /* 0x00003810ff047984 */ /* 0x002e620008000800 */
[----:B------:R-:W-:-:S05]  /*0810*/  IMAD.MOV.U32 R5, RZ, RZ, 0x3f ;  /* 0x0000003fff057424 */ /* 0x000fca00078e00ff */
[----:B-1----:R-:W-:-:S05]  /*0820*/  LOP3.LUT R4, R4, 0xff, R5, 0xb8, !PT ;  /* 0x000000ff04047812 */ /* 0x002fca00078eb805 */
[----:B------:R1:W-:Y:S02]  /*0830*/  STS [UR16+0x38], R4 ;  /* 0x00003804ff007988 */ /* 0x0003e40008000810 */
.L_x_19:
[----:B------:R-:W-:Y:S05]  /*0840*/  BSYNC B1 ;  /* 0x0000000000017941 */ /* 0x000fea0003800000 */
.L_x_18:
[----:B------:R1:W-:Y:S02]  /*0850*/  @!P2 STS [UR16+0x20], R6 ;  /* 0x00002006ff00a988 */ /* 0x0003e40008000810 */
.L_x_20:
[----:B------:R-:W-:Y:S05]  /*0860*/  BSYNC B2 ;  /* 0x0000000000027941 */ /* 0x000fea0003800000 */
.L_x_17:
[----:B------:R-:W-:Y:S05]  /*0870*/  WARPSYNC.ALL ;  /* 0x0000000000007948 */ /* 0x000fea0003800000 */
[----:B-1----:R-:W1:Y:S01]  /*0880*/  LDC R6, c[0x0][0x22c] ;  /* 0x00008b00ff067b82 */ /* 0x002e620000000800 */
[----:B------:R-:W-:Y:S01]  /*0890*/  BSSY B2, `(.L_x_21) ;  /* 0x000000b000027945 */ /* 0x000fe20003800000 */
[----:B-1----:R-:W-:-:S03]  /*08a0*/  VIADD R6, R6, 0xffffffff ;  /* 0xffffffff06067836 */ /* 0x002fc60000000000 */
[----:B------:R-:W-:Y:S05]  /*08b0*/  @P2 BRA `(.L_x_22) ;  /* 0x0000000000202947 */ /* 0x000fea0003800000 */
[----:B---345:R-:W1:Y:S01]  /*08c0*/  LDS R4, [UR16+0x1c] ;  /* 0x00001c10ff047984 */ /* 0x038e620008000800 */
[----:B------:R-:W3:Y:S03]  /*08d0*/  LDC.64 R12, c[0x0][0x240] ;  /* 0x00009000ff0c7b82 */ /* 0x000ee60000000a00 */
[----:B------:R4:W-:Y:S01]  /*08e0*/  STS [UR16+0x24], R6 ;  /* 0x00002406ff007988 */ /* 0x0009e20008000810 */
[--C-:B---3--:R-:W-:Y:S02]  /*08f0*/  SHF.R.U32.HI R11, RZ, 0x4, R13.reuse ;  /* 0x00000004ff0b7819 */ /* 0x108fe4000001160d */
[----:B------:R-:W-:-:S05]  /*0900*/  SHF.R.U64 R5, R12, 0x4, R13 ;  /* 0x000000040c057819 */ /* 0x000fca000000120d */
[----:B------:R4:W-:Y:S01]  /*0910*/  STS [UR16+0xc], R5 ;  /* 0x00000c05ff007988 */ /* 0x0009e20008000810 */
[----:B-1----:R-:W-:-:S05]  /*0920*/  LOP3.LUT R4, R4, 0xf, R11, 0xb8, !PT ;  /* 0x0000000f04047812 */ /* 0x002fca00078eb80b */
[----:B------:R4:W-:Y:S02]  /*0930*/  STS [UR16+0x1c], R4 ;  /* 0x00001c04ff007988 */ /* 0x0009e40008000810 */
.L_x_22:
[----:B------:R-:W-:Y:S05]  /*0940*/  BSYNC B2 ;  /* 0x0000000000027941 */ /* 0x000fea0003800000 */
.L_x_21:
[----:B------:R-:W-:Y:S04]  /*0950*/  BSSY B3, `(.L_x_23) ;  /* 0x000001d000037945 */ /* 0x000fe80003800000 */
[----:B------:R-:W-:Y:S04]  /*0960*/  BSSY B2, `(.L_x_24) ;  /* 0x0000018000027945 */ /* 0x000fe80003800000 */
[----:B------:R-:W-:Y:S05]  /*0970*/  @P2 BRA `(.L_x_25) ;  /* 0x00000000001c2947 */ /* 0x000fea0003800000 */
[----:B---345:R-:W1:Y:S02]  /*0980*/  LDS R4, [UR16+0x34] ;  /* 0x00003410ff047984 */ /* 0x038e640008000800 */
[----:B-1----:R-:W-:-:S05]  /*0990*/  LOP3.LUT R4, R4, 0x7, RZ, 0xb8, !PT ;  /* 0x0000000704047812 */ /* 0x002fca00078eb8ff */
[----:B------:R1:W-:Y:S01]  /*09a0*/  STS [UR16+0x34], R4 ;  /* 0x00003404ff007988 */ /* 0x0003e20008000810 */
[----:B------:R-:W-:Y:S05]  /*09b0*/  @P2 BRA `(.L_x_26) ;  /* 0x00000000001c2947 */ /* 0x000fea0003800000 */
[----:B-1----:R-:W1:Y:S02]  /*09c0*/  LDS R4, [UR16+0x34] ;  /* 0x00003410ff047984 */ /* 0x002e640008000800 */
[----:B-1----:R-:W-:-:S05]  /*09d0*/  LOP3.LUT R4, R4, 0x38, RZ, 0xb8, !PT ;  /* 0x0000003804047812 */ /* 0x002fca00078eb8ff */
[----:B------:R1:W-:Y:S02]  /*09e0*/  STS [UR16+0x34], R4 ;  /* 0x00003404ff007988 */ /* 0x0003e40008000810 */
.L_x_25:
[----:B------:R-:W-:Y:S05]  /*09f0*/  @P2 BRA `(.L_x_27) ;  /* 0x00000000001c2947 */ /* 0x000fea0003800000 */
[----:B-1-345:R-:W1:Y:S02]  /*0a00*/  LDS R4, [UR16+0x8] ;  /* 0x00000810ff047984 */ /* 0x03ae640008000800 */
[----:B-1----:R-:W-:-:S05]  /*0a10*/  LOP3.LUT R4, R4, 0x780, RZ, 0xb8, !PT ;  /* 0x0000078004047812 */ /* 0x002fca00078eb8ff */
[----:B------:R3:W-:Y:S02]  /*0a20*/  STS [UR16+0x8], R4 ;  /* 0x00000804ff007988 */ /* 0x0007e40008000810 */
.L_x_26:
[----:B------:R-:W-:Y:S05]  /*0a30*/  @P2 BRA `(.L_x_28) ;  /* 0x0000000000282947 */ /* 0x000fea0003800000 */
[----:B-1-3--:R-:W1:Y:S02]  /*0a40*/  LDS R4, [UR16+0x8] ;  /* 0x00000810ff047984 */ /* 0x00ae640008000800 */
[----:B-1----:R-:W-:-:S05]  /*0a50*/  LOP3.LUT R4, R4, 0x1800, RZ, 0xb8, !PT ;  /* 0x0000180004047812 */ /* 0x002fca00078eb8ff */
[----:B------:R1:W-:Y:S02]  /*0a60*/  STS [UR16+0x8], R4 ;  /* 0x00000804ff007988 */ /* 0x0003e40008000810 */
.L_x_27:
[----:B------:R-:W-:Y:S05]  /*0a70*/  @P2 BREAK B2 ;  /* 0x0000000000022942 */ /* 0x000fea0003800000 */
[----:B------:R-:W-:Y:S05]  /*0a80*/  @P2 BRA `(.L_x_29) ;  /* 0x0000000000242947 */ /* 0x000fea0003800000 */
[----:B-1-345:R-:W1:Y:S01]  /*0a90*/  LDS R4, [UR16+0x8] ;  /* 0x00000810ff047984 */ /* 0x03ae620008000800 */
[----:B------:R-:W-:-:S05]  /*0aa0*/  IMAD.MOV.U32 R5, RZ, RZ, 0x6000 ;  /* 0x00006000ff057424 */ /* 0x000fca00078e00ff */
[----:B-1----:R-:W-:-:S04]  /*0ab0*/  LOP3.LUT R4, R4, 0x6000, R5, 0xd8, !PT ;  /* 0x0000600004047812 */ /* 0x002fc800078ed805 */
[----:B------:R-:W-:-:S05]  /*0ac0*/  LOP3.LUT R4, R4, 0x400000, RZ, 0xb8, !PT ;  /* 0x0040000004047812 */ /* 0x000fca00078eb8ff */
[----:B------:R4:W-:Y:S02]  /*0ad0*/  STS [UR16+0x8], R4 ;  /* 0x00000804ff007988 */ /* 0x0009e40008000810 */
.L_x_28:
[----:B------:R-:W-:Y:S05]  /*0ae0*/  BSYNC B2 ;  /* 0x0000000000027941 */ /* 0x000fea0003800000 */
.L_x_24:
[----:B-1-34-:R-:W1:Y:S02]  /*0af0*/  @!P2 LDS R4, [UR16+0x8] ;  /* 0x00000810ff04a984 */ /* 0x01ae640008000800 */
[----:B-1----:R-:W-:-:S05]  /*0b00*/  @!P2 LOP3.LUT R4, R4, 0x8000, RZ, 0xb8, !PT ;  /* 0x000080000404a812 */ /* 0x002fca00078eb8ff */
[----:B------:R1:W-:Y:S02]  /*0b10*/  @!P2 STS [UR16+0x8], R4 ;  /* 0x00000804ff00a988 */ /* 0x0003e40008000810 */
.L_x_29:
[----:B------:R-:W-:Y:S05]  /*0b20*/  BSYNC B3 ;  /* 0x0000000000037941 */ /* 0x000fea0003800000 */
.L_x_23:
[----:B------:R-:W-:Y:S05]  /*0b30*/  WARPSYNC.ALL ;  /* 0x0000000000007948 */ /* 0x000fea0003800000 */
[----:B------:R-:W-:-:S04]  /*0b40*/  UIADD3 UR27, UR5, 0x80, URZ ;  /* 0x00000080051b7890 */ /* 0x000fc8000fffe03f */
[----:B------:R-:W-:-:S04]  /*0b50*/  UIADD3 UR26, UP0, UR27, UR28, URZ ;  /* 0x0000001c1b1a7290 */ /* 0x000fc8000ff1e03f */
[----:B------:R-:W-:Y:S01]  /*0b60*/  ULEA.HI.X.SX32 UR27, UR27, UR29, 0x1, UP0 ;  /* 0x0000001d1b1b7291 */ /* 0x000fe200080f0e3f */
[----:B------:R-:W-:Y:S11]  /*0b70*/  @P0 BRA `(.L_x_30) ;  /* 0x0000000000280947 */ /* 0x000ff60003800000 */
[----:B-1-345:R-:W1:Y:S01]  /*0b80*/  S2R R4, SR_LANEID ;  /* 0x0000000000047919 */ /* 0x03ae620000000000 */
[----:B------:R-:W-:Y:S05]  /*0b90*/  WARPSYNC.ALL ;  /* 0x0000000000007948 */ /* 0x000fea0003800000 */
[----:B-1----:R-:W-:-:S05]  /*0ba0*/  IMAD.SHL.U32 R8, R4, 0x4, RZ ;  /* 0x0000000404087824 */ /* 0x002fca00078e00ff */
[----:B------:R-:W1:Y:S01]  /*0bb0*/  LDS R11, [R8+UR16] ;  /* 0x00000010080b7984 */ /* 0x000e620008000800 */
[----:B------:R-:W-:-:S05]  /*0bc0*/  IADD3 R4, P1, R8, UR26, RZ ;  /* 0x0000001a08047c10 */ /* 0x000fca000ff3e0ff */
[----:B------:R-:W-:-:S05]  /*0bd0*/  IMAD.X R5, RZ, RZ, UR27, P1 ;  /* 0x0000001bff057e24 */ /* 0x000fca00088e06ff */
[----:B-1----:R1:W3:Y:S01]  /*0be0*/  ATOMG.E.EXCH.STRONG.GPU PT, RZ, [R4], R11 ;  /* 0x0000000b04ff73a8 */ /* 0x0022e200041ee100 */
[----:B------:R-:W-:-:S04]  /*0bf0*/  DEPBAR {5,4,3,2,1,0} ;  /* 0x0000003f0000791a */ /* 0x000fc80000000000 */
[----:B------:R1:W-:Y:S01]  /*0c00*/  UTMACCTL.IV [UR26] ;  /* 0x000000001a0079b9 */ /* 0x0003e20008000000 */
[----:B------:R-:W-:Y:S01]  /*0c10*/  NOP ;  /* 0x0000000000007918 */ /* 0x000fe20000000000 */
.L_x_30:
[----:B------:R-:W-:Y:S05]  /*0c20*/  @P0 BRA `(.L_x_31) ;  /* 0x00000000000c0947 */ /* 0x000fea0003800000 */
[----:B------:R0:W-:Y:S01]  /*0c30*/  UTMACMDFLUSH ;  /* 0x00000000000079b7 */ /* 0x0001e20000000000 */
[----:B------:R-:W-:Y:S05]  /*0c40*/  @P0 BRA `(.L_x_31) ;  /* 0x0000000000040947 */ /* 0x000fea0003800000 */
[----:B------:R-:W-:-:S04]  /*0c50*/  DEPBAR.LE SB0, 0x0 ;  /* 0x000080000000791a */ /* 0x000fc80000000000 */
.L_x_31:
[----:B------:R-:W-:Y:S05]  /*0c60*/  WARPSYNC.ALL ;  /* 0x0000000000007948 */ /* 0x000fea0003800000 */
[----:B---3--:R-:W-:Y:S06]  /*0c70*/  BAR.SYNC.DEFER_BLOCKING 0x0 ;  /* 0x0000000000007b1d */ /* 0x008fec0000010000 */
[----:B------:R-:W-:Y:S02]  /*0c80*/  BSSY B3, `(.L_x_32) ;  /* 0x000000b000037945 */ /* 0x000fe40003800000 */
[----:B------:R-:W-:Y:S06]  /*0c90*/  BAR.SYNC.DEFER_BLOCKING 0x0 ;  /* 0x0000000000007b1d */ /* 0x000fec0000010000 */
[----:B------:R3:W-:Y:S01]  /*0ca0*/  @!P0 STS [R3], RZ ;  /* 0x000000ff03008388 */ /* 0x0007e20000000800 */
[----:B------:R-:W-:Y:S01]  /*0cb0*/  NOP ;  /* 0x0000000000007918 */ /* 0x000fe20000000000 */
[----:B------:R-:W-:Y:S05]  /*0cc0*/  @P2 BRA `(.L_x_33) ;  /* 0x0000000000182947 */ /* 0x000fea0003800000 */
[----:B--23--:R-:W2:Y:S01]  /*0cd0*/  LDS R3, [UR16+0x8] ;  /* 0x00000810ff037984 */ /* 0x00cea20008000800 */
[----:B-1----:R-:W1:Y:S01]  /*0ce0*/  LDC.64 R10, c[0x0][0x220] ;  /* 0x00008800ff0a7b82 */ /* 0x002e620000000a00 */
[----:B----45:R-:W-:Y:S02]  /*0cf0*/  IMAD.MOV.U32 R4, RZ, RZ, 0x70 ;  /* 0x00000070ff047424 */ /* 0x030fe400078e00ff */
[----:B-1----:R1:W-:Y:S03]  /*0d00*/  STS.64 [UR16], R10 ;  /* 0x0000000aff007988 */ /* 0x0023e60008000a10 */
[----:B--2---:R-:W-:-:S05]  /*0d10*/  LOP3.LUT R3, R3, 0x10, R4, 0xd8, !PT ;  /* 0x0000001003037812 */ /* 0x004fca00078ed804 */
[----:B------:R1:W-:Y:S02]  /*0d20*/  STS [UR16+0x8], R3 ;  /* 0x00000803ff007988 */ /* 0x0003e40008000810 */
.L_x_33:
[----:B-1----:R-:W-:Y:S05]  /*0d30*/  BSYNC B3 ;  /* 0x0000000000037941 */ /* 0x002fea0003800000 */
.L_x_32:
[----:B------:R-:W-:Y:S04]  /*0d40*/  BSSY B3, `(.L_x_34) ;  /* 0x0000033000037945 */ /* 0x000fe80003800000 */
[----:B------:R-:W-:Y:S04]  /*0d50*/  BSSY B4, `(.L_x_35) ;  /* 0x000002e000047945 */ /* 0x000fe80003800000 */
[----:B------:R-:W-:Y:S05]  /*0d60*/  @P2 BRA `(.L_x_36) ;  /* 0x0000000000242947 */ /* 0x000fea0003800000 */
[----:B--23--:R-:W1:Y:S01]  /*0d70*/  LDS R3, [UR16+0x34] ;  /* 0x00003410ff037984 */ /* 0x00ce620008000800 */
[----:B----45:R-:W-:-:S05]  /*0d80*/  IMAD.MOV.U32 R4, RZ, RZ, 0x3f000000 ;  /* 0x3f000000ff047424 */ /* 0x030fca00078e00ff */
[----:B-1----:R-:W-:-:S05]  /*0d90*/  LOP3.LUT R3, R3, 0xff000000, R4, 0xb8, !PT ;  /* 0xff00000003037812 */ /* 0x002fca00078eb804 */
[----:B------:R1:W-:Y:S01]  /*0da0*/  STS [UR16+0x34], R3 ;  /* 0x00003403ff007988 */ /* 0x0003e20008000810 */
[----:B------:R-:W-:Y:S05]  /*0db0*/  @P2 BRA `(.L_x_37) ;  /* 0x0000000000182947 */ /* 0x000fea0003800000 */
[----:B-1----:R-:W1:Y:S01]  /*0dc0*/  LDS R3, [UR16+0x38] ;  /* 0x00003810ff037984 */ /* 0x002e620008000800 */
[----:B------:R-:W-:-:S05]  /*0dd0*/  IMAD.MOV.U32 R4, RZ, RZ, 0x3f ;  /* 0x0000003fff047424 */ /* 0x000fca00078e00ff */
[----:B-1----:R-:W-:-:S05]  /*0de0*/  LOP3.LUT R3, R3, 0xff, R4, 0xb8, !PT ;  /* 0x000000ff03037812 */ /* 0x002fca00078eb804 */
[----:B------:R1:W-:Y:S02]  /*0df0*/  STS [UR16+0x38], R3 ;  /* 0x00003803ff007988 */ /* 0x0003e40008000810 */
.L_x_36:
[----:B------:R-:W-:Y:S05]  /*0e00*/  @P2 BRA `(.L_x_38) ;  /* 0x00000000000c2947 */ /* 0x000fea0003800000 */
[----:B------:R1:W-:Y:S02]  /*0e10*/  STS [UR16+0x20], R6 ;  /* 0x00002006ff007988 */ /* 0x0003e40008000810 */
.L_x_37:
[----:B------:R-:W-:Y:S05]  /*0e20*/  @P2 BRA `(.L_x_39) ;  /* 0x0000000000242947 */ /* 0x000fea0003800000 */
[----:B------:R1:W-:Y:S02]  /*0e30*/  STS [UR16+0x24], R2 ;  /* 0x00002402ff007988 */ /* 0x0003e40008000810 */
.L_x_38:
[----:B------:R-:W-:Y:S05]  /*0e40*/  @P2 BRA `(.L_x_40) ;  /* 0x00000000002c2947 */ /* 0x000fea0003800000 */
[----:B-1----:R-:W1:Y:S01]  /*0e50*/  LDS R2, [UR16+0x1c] ;  /* 0x00001c10ff027984 */ /* 0x002e620008000800 */
[----:B------:R-:W4:Y:S02]  /*0e60*/  LDC.64 R10, c[0x0][0x248] ;  /* 0x00009200ff0a7b82 */ /* 0x000f240000000a00 */
[--C-:B----4-:R-:W-:Y:S02]  /*0e70*/  SHF.R.U32.HI R5, RZ, 0x4, R11.reuse ;  /* 0x00000004ff057819 */ /* 0x110fe4000001160b */
[----:B--23--:R-:W-:-:S05]  /*0e80*/  SHF.R.U64 R3, R10, 0x4, R11 ;  /* 0x000000040a037819 */ /* 0x00cfca000000120b */
[----:B------:R2:W-:Y:S01]  /*0e90*/  STS [UR16+0xc], R3 ;  /* 0x00000c03ff007988 */ /* 0x0005e20008000810 */
[----:B-1----:R-:W-:-:S05]  /*0ea0*/  LOP3.LUT R2, R2, 0xf, R5, 0xb8, !PT ;  /* 0x0000000f02027812 */ /* 0x002fca00078eb805 */
[----:B------:R2:W-:Y:S02]  /*0eb0*/  STS [UR16+0x1c], R2 ;  /* 0x00001c02ff007988 */ /* 0x0005e40008000810 */
.L_x_39:
[----:B------:R-:W-:Y:S05]  /*0ec0*/  @P2 BRA `(.L_x_41) ;  /* 0x00000000001c2947 */ /* 0x000fea0003800000 */
[----:B--2---:R-:W2:Y:S02]  /*0ed0*/  LDS R2, [UR16+0x34] ;  /* 0x00003410ff027984 */ /* 0x004ea40008000800 */
[----:B--2---:R-:W-:-:S05]  /*0ee0*/  LOP3.LUT R2, R2, 0x7, RZ, 0xb8, !PT ;  /* 0x0000000702027812 */ /* 0x004fca00078eb8ff */
[----:B------:R2:W-:Y:S02]  /*0ef0*/  STS [UR16+0x34], R2 ;  /* 0x00003402ff007988 */ /* 0x0005e40008000810 */
.L_x_40:
[----:B------:R-:W-:Y:S05]  /*0f00*/  @P2 BRA `(.L_x_42) ;  /* 0x00000000001c2947 */ /* 0x000fea0003800000 */
[----:B-12---:R-:W1:Y:S02]  /*0f10*/  LDS R2, [UR16+0x34] ;  /* 0x00003410ff027984 */ /* 0x006e640008000800 */
[----:B-1----:R-:W-:-:S05]  /*0f20*/  LOP3.LUT R2, R2, 0x38, RZ, 0xb8, !PT ;  /* 0x0000003802027812 */ /* 0x002fca00078eb8ff */
[----:B------:R1:W-:Y:S02]  /*0f30*/  STS [UR16+0x34], R2 ;  /* 0x00003402ff007988 */ /* 0x0003e40008000810 */
.L_x_41:
[----:B------:R-:W-:Y:S05]  /*0f40*/  @P2 BRA `(.L_x_43) ;  /* 0x00000000001c2947 */ /* 0x000fea0003800000 */
[----:B-12---:R-:W1:Y:S02]  /*0f50*/  LDS R2, [UR16+0x8] ;  /* 0x00000810ff027984 */ /* 0x006e640008000800 */
[----:B-1----:R-:W-:-:S05]  /*0f60*/  LOP3.LUT R2, R2, 0x780, RZ, 0xb8, !PT ;  /* 0x0000078002027812 */ /* 0x002fca00078eb8ff */
[----:B------:R1:W-:Y:S02]  /*0f70*/  STS [UR16+0x8], R2 ;  /* 0x00000802ff007988 */ /* 0x0003e40008000810 */
.L_x_42:
[----:B------:R-:W-:Y:S05]  /*0f80*/  @P2 BRA `(.L_x_44) ;  /* 0x0000000000282947 */ /* 0x000fea0003800000 */
[----:B-12---:R-:W1:Y:S02]  /*0f90*/  LDS R2, [UR16+0x8] ;  /* 0x00000810ff027984 */ /* 0x006e640008000800 */
[----:B-1----:R-:W-:-:S05]  /*0fa0*/  LOP3.LUT R2, R2, 0x1800, RZ, 0xb8, !PT ;  /* 0x0000180002027812 */ /* 0x002fca00078eb8ff */
[----:B------:R1:W-:Y:S02]  /*0fb0*/  STS [UR16+0x8], R2 ;  /* 0x00000802ff007988 */ /* 0x0003e40008000810 */
.L_x_43:
[----:B------:R-:W-:Y:S05]  /*0fc0*/  @P2 BREAK B4 ;  /* 0x0000000000042942 */ /* 0x000fea0003800000 */
[----:B------:R-:W-:Y:S05]  /*0fd0*/  @P2 BRA `(.L_x_45) ;  /* 0x0000000000242947 */ /* 0x000fea0003800000 */
[----:B-12---:R-:W1:Y:S01]  /*0fe0*/  LDS R2, [UR16+0x8] ;  /* 0x00000810ff027984 */ /* 0x006e620008000800 */
[----:B---3--:R-:W-:-:S05]  /*0ff0*/  IMAD.MOV.U32 R3, RZ, RZ, 0x6000 ;  /* 0x00006000ff037424 */ /* 0x008fca00078e00ff */
[----:B-1----:R-:W-:-:S04]  /*1000*/  LOP3.LUT R2, R2, 0x4000, R3, 0xd8, !PT ;  /* 0x0000400002027812 */ /* 0x002fc800078ed803 */
[----:B------:R-:W-:-:S05]  /*1010*/  LOP3.LUT R2, R2, 0x400000, RZ, 0xb8, !PT ;  /* 0x0040000002027812 */ /* 0x000fca00078eb8ff */
[----:B------:R1:W-:Y:S02]  /*1020*/  STS [UR16+0x8], R2 ;  /* 0x00000802ff007988 */ /* 0x0003e40008000810 */
.L_x_44:
[----:B------:R-:W-:Y:S05]  /*1030*/  BSYNC B4 ;  /* 0x0000000000047941 */ /* 0x000fea0003800000 */
.L_x_35:
[----:B-12---:R-:W1:Y:S02]  /*1040*/  @!P2 LDS R2, [UR16+0x8] ;  /* 0x00000810ff02a984 */ /* 0x006e640008000800 */
[----:B-1----:R-:W-:-:S05]  /*1050*/  @!P2 LOP3.LUT R2, R2, 0x8000, RZ, 0xb8, !PT ;  /* 0x000080000202a812 */ /* 0x002fca00078eb8ff */
[----:B------:R1:W-:Y:S02]  /*1060*/  @!P2 STS [UR16+0x8], R2 ;  /* 0x00000802ff00a988 */ /* 0x0003e40008000810 */
.L_x_45:
[----:B------:R-:W-:Y:S05]  /*1070*/  BSYNC B3 ;  /* 0x0000000000037941 */ /* 0x000fea0003800000 */
.L_x_34:
[----:B------:R-:W-:Y:S05]  /*1080*/  WARPSYNC.ALL ;  /* 0x0000000000007948 */ /* 0x000fea0003800000 */
[----:B------:R-:W-:Y:S01]  /*1090*/  UIADD3 UR5, UR5, 0x100, URZ ;  /* 0x0000010005057890 */ /* 0x000fe2000fffe03f */
[----:B------:R-:W-:Y:S02]  /*10a0*/  ISETP.GE.AND P1, PT, R9, 0x1, PT ;  /* 0x000000010900780c */ /* 0x000fe40003f26270 */
[----:B------:R-:W-:Y:S02]  /*10b0*/  CS2R R24, SRZ ;  /* 0x0000000000187805 */ /* 0x000fe4000001ff00 */
[----:B------:R-:W-:Y:S01]  /*10c0*/  CS2R R26, SRZ ;  /* 0x00000000001a7805 */ /* 0x000fe2000001ff00 */
[----:B------:R-:W-:Y:S01]  /*10d0*/  UIADD3 UR28, UP0, UR5, UR28, URZ ;  /* 0x0000001c051c7290 */ /* 0x000fe2000ff1e03f */
[----:B------:R-:W-:Y:S01]  /*10e0*/  CS2R R28, SRZ ;  /* 0x00000000001c7805 */ /* 0x000fe2000001ff00 */
[----:B------:R-:W-:-:S02]  /*10f0*/  IMAD.MOV.U32 R30, RZ, RZ, RZ ;  /* 0x000000ffff1e7224 */ /* 0x000fc400078e00ff */
[----:B------:R-:W-:Y:S01]  /*1100*/  ULEA.HI.X.SX32 UR29, UR5, UR29, 0x1, UP0 ;  /* 0x0000001d051d7291 */ /* 0x000fe200080f0e3f */
[----:B------:R-:W-:Y:S11]  /*1110*/  @P0 BRA `(.L_x_46) ;  /* 0x0000000000280947 */ /* 0x000ff60003800000 */
[----:B-12---:R-:W4:Y:S01]  /*1120*/  S2R R2, SR_LANEID ;  /* 0x0000000000027919 */ /* 0x006f220000000000 */
[----:B------:R-:W-:Y:S05]  /*1130*/  WARPSYNC.ALL ;  /* 0x0000000000007948 */ /* 0x000fea0003800000 */
[----:B----45:R-:W-:-:S05]  /*1140*/  IMAD.SHL.U32 R4, R2, 0x4, RZ ;  /* 0x0000000402047824 */ /* 0x030fca00078e00ff */
[----:B------:R-:W1:Y:S01]  /*1150*/  LDS R5, [R4+UR16] ;  /* 0x0000001004057984 */ /* 0x000e620008000800 */
[----:B------:R-:W-:-:S05]  /*1160*/  IADD3 R2, P3, R4, UR28, RZ ;  /* 0x0000001c04027c10 */ /* 0x000fca000ff7e0ff */
[----:B---3--:R-:W-:-:S05]  /*1170*/  IMAD.X R3, RZ, RZ, UR29, P3 ;  /* 0x0000001dff037e24 */ /* 0x008fca00098e06ff */
[----:B-1----:R1:W2:Y:S01]  /*1180*/  ATOMG.E.EXCH.STRONG.GPU PT, RZ, [R2], R5 ;  /* 0x0000000502ff73a8 */ /* 0x0022a200041ee100 */
[----:B------:R-:W-:-:S04]  /*1190*/  DEPBAR {5,4,3,2,1,0} ;  /* 0x0000003f0000791a */ /* 0x000fc80000000000 */
[----:B------:R1:W-:Y:S01]  /*11a0*/  UTMACCTL.IV [UR28] ;  /* 0x000000001c0079b9 */ /* 0x0003e20008000000 */
[----:B------:R-:W-:Y:S01]  /*11b0*/  NOP ;  /* 0x0000000000007918 */ /* 0x000fe20000000000 */
.L_x_46:
[----:B------:R-:W-:Y:S05]  /*11c0*/  @P0 BRA `(.L_x_47) ;  /* 0x00000000000c0947 */ /* 0x000fea0003800000 */
[----:B------:R0:W-:Y:S01]  /*11d0*/  UTMACMDFLUSH ;  /* 0x00000000000079b7 */ /* 0x0001e20000000000 */
[----:B------:R-:W-:Y:S05]  /*11e0*/  @P0 BRA `(.L_x_47) ;  /* 0x0000000000040947 */ /* 0x000fea0003800000 */
[----:B------:R-:W-:-:S04]  /*11f0*/  DEPBAR.LE SB0, 0x0 ;  /* 0x000080000000791a */ /* 0x000fc80000000000 */
.L_x_47:
[----:B------:R-:W-:Y:S05]  /*1200*/  WARPSYNC.ALL ;  /* 0x0000000000007948 */ /* 0x000fea0003800000 */
[----:B--2---:R-:W-:Y:S01]  /*1210*/  BAR.SYNC.DEFER_BLOCKING 0x0 ;  /* 0x0000000000007b1d */ /* 0x004fe20000010000 */
[----:B------:R-:W-:Y:S01]  /*1220*/  USHF.L.U32 UR11, UR31, 0x6, URZ ;  /* 0x000000061f0b7899 */ /* 0x000fe2000800063f */
[----:B------:R-:W-:Y:S01]  /*1230*/  IMAD.MOV.U32 R31, RZ, RZ, RZ ;  /* 0x000000ffff1f7224 */ /* 0x000fe200078e00ff */
[----:B------:R-:W-:Y:S01]  /*1240*/  USHF.L.U32 UR15, UR30, 0x6, URZ ;  /* 0x000000061e0f7899 */ /* 0x000fe2000800063f */
[----:B------:R-:W-:Y:S02]  /*1250*/  CS2R R32, SRZ ;  /* 0x0000000000207805 */ /* 0x000fe4000001ff00 */
[----:B------:R-:W-:Y:S01]  /*1260*/  CS2R R34, SRZ ;  /* 0x0000000000227805 */ /* 0x000fe2000001ff00 */
[----:B------:R-:W-:Y:S01]  /*1270*/  VOTEU.ALL UP0, P2 ;  /* 0x00000000003f7886 */ /* 0x000fe20001000000 */
[----:B------:R-:W-:Y:S01]  /*1280*/  UMOV UR6, 0x1 ;  /* 0x0000000100067882 */ /* 0x000fe20000000000 */
[----:B------:R-:W-:Y:S01]  /*1290*/  VOTEU.ALL UP1, P2 ;  /* 0x00000000003f7886 */ /* 0x000fe20001020000 */
[----:B------:R-:W-:-:S02]  /*12a0*/  CS2R R36, SRZ ;  /* 0x0000000000247805 */ /* 0x000fc4000001ff00 */
[----:B------:R-:W-:Y:S01]  /*12b0*/  CS2R R38, SRZ ;  /* 0x0000000000267805 */ /* 0x000fe2000001ff00 */
[----:B------:R-:W-:-:S04]  /*12c0*/  @!UP0 UIADD3 UR8, -UR6, 0x100000, URZ ;  /* 0x0010000006088890 */ /* 0x000fc8000fffe13f */
[----:B------:R-:W-:Y:S02]  /*12d0*/  @!UP0 USHF.L.U32 UR9, UR8, 0xb, URZ ;  /* 0x0000000b08098899 */ /* 0x000fe4000800063f */
[----:B------:R-:W-:Y:S01]  /*12e0*/  @!UP0 USHF.L.U32 UR8, UR8, 0x1, URZ ;  /* 0x0000000108088899 */ /* 0x000fe2000800063f */
[----:B------:R-:W-:Y:S01]  /*12f0*/  CS2R R40, SRZ ;  /* 0x0000000000287805 */ /* 0x000fe2000001ff00 */
[----:B------:R-:W-:-:S04]  /*1300*/  @!UP0 UIADD3 UR6, -UR6, 0x100000, URZ ;  /* 0x0010000006068890 */ /* 0x000fc8000fffe13f */
[----:B------:R-:W-:Y:S02]  /*1310*/  @!UP0 USHF.L.U32 UR7, UR6, 0xb, URZ ;  /* 0x0000000b06078899 */ /* 0x000fe4000800063f */
[----:B------:R-:W-:Y:S01]  /*1320*/  @!UP0 USHF.L.U32 UR6, UR6, 0x1, URZ ;  /* 0x0000000106068899 */ /* 0x000fe2000800063f */
[----:B------:R-:W-:Y:S01]  /*1330*/  CS2R R42, SRZ ;  /* 0x00000000002a7805 */ /* 0x000fe2000001ff00 */
[----:B------:R-:W-:Y:S01]  /*1340*/  VOTEU.ALL UP0, P2 ;  /* 0x00000000003f7886 */ /* 0x000fe20001000000 */
[----:B------:R-:W-:Y:S02]  /*1350*/  CS2R R44, SRZ ;  /* 0x00000000002c7805 */ /* 0x000fe4000001ff00 */
[----:B------:R-:W-:Y:S02]  /*1360*/  CS2R R46, SRZ ;  /* 0x00000000002e7805 */ /* 0x000fe4000001ff00 */
[----:B------:R-:W-:Y:S02]  /*1370*/  CS2R R48, SRZ ;  /* 0x0000000000307805 */ /* 0x000fe4000001ff00 */
[----:B------:R-:W-:-:S02]  /*1380*/  CS2R R50, SRZ ;  /* 0x0000000000327805 */ /* 0x000fc4000001ff00 */
[----:B------:R-:W-:Y:S02]  /*1390*/  CS2R R52, SRZ ;  /* 0x0000000000347805 */ /* 0x000fe4000001ff00 */
[----:B------:R-:W-:Y:S01]  /*13a0*/  CS2R R54, SRZ ;  /* 0x0000000000367805 */ /* 0x000fe2000001ff00 */
[----:B------:R-:W2:Y:S02]  /*13b0*/  FENCE.VIEW.ASYNC.S ;  /* 0x00000000000073c6 */ /* 0x000ea40000000000 */
[----:B--2---:R2:W4:Y:S02]  /*13c0*/  @!UP0 SYNCS.EXCH.64 URZ, [UR16+0x8000], UR8 ;  /* 0x00800008103f85b2 */ /* 0x0045240008000100 */
[----:B----4-:R-:W-:Y:S06]  /*13d0*/  BAR.SYNC.DEFER_BLOCKING 0x0 ;  /* 0x0000000000007b1d */ /* 0x010fec0000010000 */
[----:B------:R2:W4:Y:S01]  /*13e0*/  @!UP1 SYNCS.EXCH.64 URZ, [UR16+0x8008], UR6 ;  /* 0x00800806103f95b2 */ /* 0x0005220008000100 */
[----:B------:R-:W-:Y:S05]  /*13f0*/  @!P1 BRA `(.L_x_48) ;  /* 0x0000000400449947 */ /* 0x000fea0003800000 */
[----:B------:R-:W-:Y:S02]  /*1400*/  CS2R R24, SRZ ;  /* 0x0000000000187805 */ /* 0x000fe4000001ff00 */
[----:B------:R-:W-:Y:S02]  /*1410*/  CS2R R26, SRZ ;  /* 0x00000000001a7805 */ /* 0x000fe4000001ff00 */
[----:B------:R-:W-:Y:S02]  /*1420*/  CS2R R28, SRZ ;  /* 0x00000000001c7805 */ /* 0x000fe4000001ff00 */
[----:B------:R-:W-:Y:S02]  /*1430*/  CS2R R30, SRZ ;  /* 0x00000000001e7805 */ /* 0x000fe4000001ff00 */
[----:B------:R-:W-:Y:S02]  /*1440*/  CS2R R32, SRZ ;  /* 0x0000000000207805 */ /* 0x000fe4000001ff00 */
[----:B------:R-:W-:-:S02]  /*1450*/  CS2R R34, SRZ ;  /* 0x0000000000227805 */ /* 0x000fc4000001ff00 */
        /* <DEDUP_REMOVED lines=9> */
[----:B------:R-:W-:Y:S01]  /*14f0*/  CS2R R54, SRZ ;  /* 0x0000000000367805 */ /* 0x000fe2000001ff00 */
[----:B------:R-:W-:Y:S01]  /*1500*/  UMOV UR5, URZ ;  /* 0x0000003f00057c82 */ /* 0x000fe20008000000 */
[----:B------:R-:W-:-:S05]  /*1510*/  UMOV UR10, URZ ;  /* 0x0000003f000a7c82 */ /* 0x000fca0008000000 */
.L_x_50:
[----:B----4-:R-:W-:Y:S01]  /*1520*/  BAR.SYNC.DEFER_BLOCKING 0x0 ;  /* 0x0000000000007b1d */ /* 0x010fe20000010000 */
[----:B------:R-:W-:Y:S01]  /*1530*/  ULEA UR17, UR5, UR16, 0x3 ;  /* 0x0000001005117291 */ /* 0x000fe2000f8e183f */
[----:B-1----:R-:W-:Y:S01]  /*1540*/  @!P2 IMAD.MOV.U32 R2, RZ, RZ, 0x4000 ;  /* 0x00004000ff02a424 */ /* 0x002fe200078e00ff */
[----:B------:R-:W-:Y:S01]  /*1550*/  ELECT P0, URZ, PT ;  /* 0x00000000003f782f */ /* 0x000fe20003800000 */
[----:B--2---:R-:W-:-:S03]  /*1560*/  ULEA UR8, UR5, UR16, 0xd ;  /* 0x0000001005087291 */ /* 0x004fc6000f8e683f */
[----:B------:R-:W-:Y:S02]  /*1570*/  ISETP.LT.U32.AND P0, PT, R7, 0x20, P0 ;  /* 0x000000200700780c */ /* 0x000fe40000701070 */
[----:B------:R-:W-:Y:S01]  /*1580*/  ELECT P1, URZ, PT ;  /* 0x00000000003f782f */ /* 0x000fe20003820000 */
[----:B------:R-:W-:-:S03]  /*1590*/  UIADD3 UR12, UR8, 0x4000, URZ ;  /* 0x00004000080c7890 */ /* 0x000fc6000fffe03f */
[----:B------:R-:W-:Y:S01]  /*15a0*/  ISETP.LT.U32.AND P1, PT, R7, 0x20, P1 ;  /* 0x000000200700780c */ /* 0x000fe20000f21070 */
[----:B------:R-:W-:-:S06]  /*15b0*/  UMOV UR14, UR10 ;  /* 0x0000000a000e7c82 */ /* 0x000fcc0008000000 */
[----:B------:R-:W-:Y:S01]  /*15c0*/  VOTEU.ANY UP0, P0 ;  /* 0x00000000003f7886 */ /* 0x000fe20000000100 */
[----:B------:R-:W-:Y:S01]  /*15d0*/  VOTEU.ANY UP2, P0 ;  /* 0x00000000003f7886 */ /* 0x000fe20000040100 */
[----:B------:R1:W-:Y:S01]  /*15e0*/  @!P2 SYNCS.ARRIVE.TRANS64 RZ, [UR17+0x8000], R2 ;  /* 0x00800002ffffa9a7 */ /* 0x0003e20008000011 */
[----:B------:R2:W-:Y:S06]  /*15f0*/  MEMBAR.ALL.CTA ;  /* 0x0000000000007992 */ /* 0x0005ec0000008000 */
[----:B--2---:R-:W2:Y:S01]  /*1600*/  FENCE.VIEW.ASYNC.S ;  /* 0x00000000000073c6 */ /* 0x004ea20000000000 */
[----:B------:R-:W-:Y:S01]  /*1610*/  @UP0 UIADD3 UR9, UR17, 0x8000, URZ ;  /* 0x0000800011090890 */ /* 0x000fe2000fffe03f */
[----:B------:R-:W-:Y:S01]  /*1620*/  @UP0 UMOV UR6, UR24 ;  /* 0x0000001800060c82 */ /* 0x000fe20008000000 */
[----:B------:R-:W-:Y:S01]  /*1630*/  @UP0 UMOV UR7, UR25 ;  /* 0x0000001900070c82 */ /* 0x000fe20008000000 */
[----:B--2---:R-:W-:Y:S01]  /*1640*/  VOTEU.ANY UP1, P1 ;  /* 0x00000000003f7886 */ /* 0x004fe20000820100 */
[----:B------:R-:W-:Y:S01]  /*1650*/  VOTEU.ANY UP3, P1 ;  /* 0x00000000003f7886 */ /* 0x000fe20000860100 */
[----:B-1----:R-:W-:-:S03]  /*1660*/  IMAD.U32 R2, RZ, RZ, UR4 ;  /* 0x00000004ff027e24 */ /* 0x002fc6000f8e00ff */
[----:B------:R-:W-:Y:S01]  /*1670*/  @UP1 UIADD3 UR13, UR17, 0x8000, URZ ;  /* 0x00008000110d1890 */ /* 0x000fe2000fffe03f */
[----:B------:R-:W-:Y:S01]  /*1680*/  @UP1 UMOV UR18, UR26 ;  /* 0x0000001a00121c82 */ /* 0x000fe20008000000 */
[----:B------:R-:W-:Y:S01]  /*1690*/  @UP1 UMOV UR19, UR27 ;  /* 0x0000001b00131c82 */ /* 0x000fe20008000000 */
[----:B------:R-:W-:Y:S01]  /*16a0*/  SHF.L.U32 R2, R2, 0x1f, RZ ;  /* 0x0000001f02027819 */ /* 0x000fe200000006ff */
[----:B------:R-:W-:Y:S06]  /*16b0*/  BAR.SYNC.DEFER_BLOCKING 0x0 ;  /* 0x0000000000007b1d */ /* 0x000fec0000010000 */
[----:B------:R1:W-:Y:S02]  /*16c0*/  @UP2 UTMALDG.2D [UR8], [UR6] ;  /* 0x00000008060025b4 */ /* 0x0003e40008008000 */
[----:B------:R-:W-:Y:S06]  /*16d0*/  BAR.SYNC.DEFER_BLOCKING 0x0 ;  /* 0x0000000000007b1d */ /* 0x000fec0000010000 */
[----:B------:R1:W-:Y:S02]  /*16e0*/  @UP3 UTMALDG.2D [UR12], [UR18] ;  /* 0x0000000c120035b4 */ /* 0x0003e40008008000 */
[----:B------:R-:W-:Y:S06]  /*16f0*/  BAR.SYNC.DEFER_BLOCKING 0x0 ;  /* 0x0000000000007b1d */ /* 0x000fec0000010000 */
[----:B------:R-:W2:Y:S02]  /*1700*/  SYNCS.PHASECHK.TRANS64.TRYWAIT P0, [UR17+0x8000], R2 ;  /* 0x00800002ff0075a7 */ /* 0x000ea40008000151 */
[----:B-12---:R-:W-:Y:S05]  /*1710*/  @!P0 BRA `(.L_x_49) ;  /* 0x0000000400748947 */ /* 0x006fea0003800000 */
.L_x_51:
[----:B------:R-:W-:Y:S01]  /*1720*/  USHF.R.U32.HI UR20, URZ, 0x4, UR8 ;  /* 0x000000043f147899 */ /* 0x000fe20008011608 */
[----:B------:R-:W-:Y:S02]  /*1730*/  WARPGROUP.DEPBAR.LE gsb0, 0x0 ;  /* 0x00008000000079c5 */ /* 0x000fe40000010000 */
[----:B------:R-:W-:Y:S01]  /*1740*/  USHF.R.U32.HI UR22, URZ, 0x4, UR12 ;  /* 0x000000043f167899 */ /* 0x000fe2000801160c */
[----:B------:R-:W-:Y:S01]  /*1750*/  WARPGROUP.ARRIVE ;  /* 0x00000000000079c5 */ /* 0x000fe20000000000 */
[----:B------:R-:W-:Y:S01]  /*1760*/  USGXT.U32 UR20, UR20, 0xe ;  /* 0x0000000e1414789a */ /* 0x000fe20008000000 */
[----:B------:R-:W1:Y:S01]  /*1770*/  LDC R2, c[0x0][0x230] ;  /* 0x00008c00ff027b82 */ /* 0x000e620000000800 */
[----:B------:R-:W-:Y:S01]  /*1780*/  USGXT.U32 UR22, UR22, 0xe ;  /* 0x0000000e1616789a */ /* 0x000fe20008000000 */
[----:B------:R-:W-:Y:S01]  /*1790*/  UMOV UR21, 0x40000040 ;  /* 0x4000004000157882 */ /* 0x000fe20000000000 */
[----:B------:R-:W-:Y:S01]  /*17a0*/  UMOV UR23, 0x40000040 ;  /* 0x4000004000177882 */ /* 0x000fe20000000000 */
[----:B------:R-:W-:Y:S01]  /*17b0*/  UMOV UR6, URZ ;  /* 0x0000003f00067c82 */ /* 0x000fe20008000000 */
[----:B------:R-:W-:Y:S01]  /*17c0*/  UMOV UR7, URZ ;  /* 0x0000003f00077c82 */ /* 0x000fe20008000000 */
[----:B------:R-:W-:-:S02]  /*17d0*/  UIADD3 UR10, UR10, 0x80, URZ ;  /* 0x000000800a0a7890 */ /* 0x000fc4000fffe03f */
[----:B------:R-:W-:Y:S02]  /*17e0*/  UIADD3 UR5, UR5, 0x1, URZ ;  /* 0x0000000105057890 */ /* 0x000fe4000fffe03f */
[----:B------:R-:W-:Y:S01]  /*17f0*/  QGMMA.64x64x32.F32.E4M3.E4M3 R24, gdesc[UR20], R24 ;  /* 0x00e00000141879f3 */ /* 0x000fe20008700818 */
[----:B------:R-:W-:Y:S02]  /*1800*/  UIADD3 UR20, UP0, UR20, 0x2, URZ ;  /* 0x0000000214147890 */ /* 0x000fe4000ff1e03f */
[----:B------:R-:W-:Y:S02]  /*1810*/  UIADD3 UR22, UP1, UR22, 0x2, URZ ;  /* 0x0000000216167890 */ /* 0x000fe4000ff3e03f */
[----:B------:R-:W-:Y:S02]  /*1820*/  UIADD3.X UR21, UR6, 0x40000040, URZ, UP0, !UPT ;  /* 0x4000004006157890 */ /* 0x000fe400087fe43f */
[----:B------:R-:W-:Y:S02]  /*1830*/  UIADD3.X UR23, UR7, 0x40000040, URZ, UP1, !UPT ;  /* 0x4000004007177890 */ /* 0x000fe40008ffe43f */
[----:B------:R-:W-:-:S02]  /*1840*/  UIADD3.64 UR32, UR20, 0x2, URZ ;  /* 0x0000000214207897 */ /* 0x000fc4000fffe03f */
[----:B------:R-:W-:Y:S02]  /*1850*/  UIADD3.64 UR34, UR22, 0x2, URZ ;  /* 0x0000000216227897 */ /* 0x000fe4000fffe03f */
[----:B------:R-:W-:Y:S01]  /*1860*/  UISETP.NE.U32.AND UP0, UPT, UR5, 0x2, UPT ;  /* 0x000000020500788c */ /* 0x000fe2000bf05070 */
[----:B-1----:R-:W-:-:S03]  /*1870*/  ISETP.LE.AND P0, PT, R2, UR10, PT ;  /* 0x0000000a02007c0c */ /* 0x002fc6000bf03270 */
[----:B------:R-:W-:Y:S02]  /*1880*/  USEL UR6, URZ, 0x1, UP0 ;  /* 0x000000013f067887 */ /* 0x000fe40008000000 */
[----:B------:R-:W-:Y:S02]  /*1890*/  USEL UR5, UR5, URZ, UP0 ;  /* 0x0000003f05057287 */ /* 0x000fe40008000000 */
[----:B------:R-:W-:Y:S01]  /*18a0*/  ULOP3.LUT UR4, UR4, UR6, URZ, 0x3c, !UPT ;  /* 0x0000000604047292 */ /* 0x000fe2000f8e3c3f */
[----:B------:R-:W-:Y:S01]  /*18b0*/  QGMMA.64x64x32.F32.E4M3.E4M3 R24, gdesc[UR20], R24 ;  /* 0x00e00000141879f3 */ /* 0x000fe20008700818 */
[----:B------:R-:W-:Y:S02]  /*18c0*/  UIADD3.64 UR20, UR20, 0x4, URZ ;  /* 0x0000000414147897 */ /* 0x000fe4000fffe03f */
[----:B------:R-:W-:Y:S01]  /*18d0*/  UIADD3.64 UR22, UR22, 0x4, URZ ;  /* 0x0000000416167897 */ /* 0x000fe2000fffe03f */
[----:B------:R-:W-:Y:S08]  /*18e0*/  QGMMA.64x64x32.F32.E4M3.E4M3 R24, gdesc[UR32], R24 ;  /* 0x00e00000201879f3 */ /* 0x000ff00008700818 */
[----:B------:R-:W-:Y:S01]  /*18f0*/  QGMMA.64x64x32.F32.E4M3.E4M3 R24, gdesc[UR20], R24, gsb0 ;  /* 0x00e00000141879f3 */ /* 0x000fe20008000818 */
[----:B------:R-:W-:Y:S05]  /*1900*/  @!P0 BRA `(.L_x_50) ;  /* 0xfffffffc00048947 */ /* 0x000fea000383ffff */
.L_x_48:
[----:B------:R-:W-:Y:S02]  /*1910*/  WARPGROUP.DEPBAR.LE gsb0, 0x0 ;  /* 0x00008000000079c5 */ /* 0x000fe40000010000 */
[----:B----4-:R-:W-:Y:S01]  /*1920*/  BAR.SYNC.DEFER_BLOCKING 0x0 ;  /* 0x0000000000007b1d */ /* 0x010fe20000010000 */
[C---:B-1----:R-:W-:Y:S01]  /*1930*/  IMAD.SHL.U32 R2, R0.reuse, 0x20, RZ ;  /* 0x0000002000027824 */ /* 0x042fe200078e00ff */
[----:B------:R-:W-:Y:S01]  /*1940*/  ELECT P0, URZ, PT ;  /* 0x00000000003f782f */ /* 0x000fe20003800000 */
[C---:B---3--:R-:W-:Y:S01]  /*1950*/  IMAD.SHL.U32 R3, R0.reuse, 0x10, RZ ;  /* 0x0000001000037824 */ /* 0x048fe200078e00ff */
[----:B------:R-:W-:Y:S01]  /*1960*/  F2FP.SATFINITE.E4M3.F32.PACK_AB_MERGE_C R24, R25, R24, RZ ;  /* 0x000000181918723e */ /* 0x000fe200048070ff */
[----:B------:R-:W-:Y:S01]  /*1970*/  IMAD.SHL.U32 R0, R0, 0x2, RZ ;  /* 0x0000000200007824 */ /* 0x000fe200078e00ff */
[----:B------:R-:W-:Y:S01]  /*1980*/  LOP3.LUT R2, R2, 0xc00, RZ, 0xc0, !PT ;  /* 0x00000c0002027812 */ /* 0x000fe200078ec0ff */
[----:B------:R-:W-:Y:S01]  /*1990*/  UMOV UR17, UR15 ;  /* 0x0000000f00117c82 */ /* 0x000fe20008000000 */
[----:B------:R-:W-:Y:S01]  /*19a0*/  F2FP.SATFINITE.E4M3.F32.PACK_AB_MERGE_C R26, R27, R26, RZ ;  /* 0x0000001a1b1a723e */ /* 0x000fe200048070ff */
[----:B------:R-:W-:Y:S01]  /*19b0*/  UMOV UR18, UR11 ;  /* 0x0000000b00127c82 */ /* 0x000fe20008000000 */
[----:B------:R-:W-:-:S02]  /*19c0*/  LOP3.LUT R3, R2, 0x1c0, R3, 0xf8, !PT ;  /* 0x000001c002037812 */ /* 0x000fc400078ef803 */
[----:B------:R-:W-:Y:S02]  /*19d0*/  F2FP.SATFINITE.E4M3.F32.PACK_AB_MERGE_C R28, R29, R28, RZ ;  /* 0x0000001c1d1c723e */ /* 0x000fe400048070ff */
[----:B------:R-:W-:Y:S02]  /*19e0*/  LOP3.LUT R3, R3, 0x36, R0, 0xf8, !PT ;  /* 0x0000003603037812 */ /* 0x000fe400078ef800 */
[----:B------:R-:W-:Y:S02]  /*19f0*/  F2FP.SATFINITE.E4M3.F32.PACK_AB_MERGE_C R30, R31, R30, RZ ;  /* 0x0000001e1f1e723e */ /* 0x000fe400048070ff */
[----:B------:R-:W-:Y:S02]  /*1a00*/  F2FP.SATFINITE.E4M3.F32.PACK_AB_MERGE_C R32, R33, R32, RZ ;  /* 0x000000202120723e */ /* 0x000fe400048070ff */
[----:B------:R-:W-:Y:S02]  /*1a10*/  F2FP.SATFINITE.E4M3.F32.PACK_AB_MERGE_C R34, R35, R34, RZ ;  /* 0x000000222322723e */ /* 0x000fe400048070ff */
[----:B------:R-:W-:Y:S01]  /*1a20*/  F2FP.SATFINITE.E4M3.F32.PACK_AB_MERGE_C R36, R37, R36, RZ ;  /* 0x000000242524723e */ /* 0x000fe200048070ff */
[----:B------:R-:W1:Y:S02]  /*1a30*/  @!P2 SYNCS.CCTL.IV [UR16+0x8000] ;  /* 0x00800000ff00a9b1 */ /* 0x000e640008000010 */
[----:B-1----:R-:W-:Y:S01]  /*1a40*/  BAR.SYNC.DEFER_BLOCKING 0x0 ;  /* 0x0000000000007b1d */ /* 0x002fe20000010000 */
[----:B------:R-:W-:-:S02]  /*1a50*/  F2FP.SATFINITE.E4M3.F32.PACK_AB_MERGE_C R38, R39, R38, RZ ;  /* 0x000000262726723e */ /* 0x000fc400048070ff */
[----:B------:R-:W-:Y:S02]  /*1a60*/  ISETP.LT.U32.AND P0, PT, R7, 0x20, P0 ;  /* 0x000000200700780c */ /* 0x000fe40000701070 */
[----:B------:R-:W-:Y:S02]  /*1a70*/  LOP3.LUT R5, R3, 0x10, RZ, 0x3c, !PT ;  /* 0x0000001003057812 */ /* 0x000fe400078e3cff */
[----:B------:R-:W-:Y:S02]  /*1a80*/  F2FP.SATFINITE.E4M3.F32.PACK_AB_MERGE_C R40, R41, R40, RZ ;  /* 0x000000282928723e */ /* 0x000fe400048070ff */
[----:B------:R-:W-:Y:S02]  /*1a90*/  F2FP.SATFINITE.E4M3.F32.PACK_AB_MERGE_C R42, R43, R42, RZ ;  /* 0x0000002a2b2a723e */ /* 0x000fe400048070ff */
[----:B------:R-:W-:Y:S02]  /*1aa0*/  F2FP.SATFINITE.E4M3.F32.PACK_AB_MERGE_C R44, R45, R44, RZ ;  /* 0x0000002c2d2c723e */ /* 0x000fe400048070ff */
[----:B------:R-:W-:-:S02]  /*1ab0*/  F2FP.SATFINITE.E4M3.F32.PACK_AB_MERGE_C R46, R47, R46, RZ ;  /* 0x0000002e2f2e723e */ /* 0x000fc400048070ff */
[----:B------:R-:W-:Y:S01]  /*1ac0*/  LOP3.LUT R7, R3, 0x20, RZ, 0x3c, !PT ;  /* 0x0000002003077812 */ /* 0x000fe200078e3cff */
[----:B------:R-:W-:Y:S01]  /*1ad0*/  VOTEU.ANY UP0, P0 ;  /* 0x00000000003f7886 */ /* 0x000fe20000000100 */
[----:B------:R-:W-:Y:S01]  /*1ae0*/  F2FP.SATFINITE.E4M3.F32.PACK_AB_MERGE_C R48, R49, R48, RZ ;  /* 0x000000303130723e */ /* 0x000fe200048070ff */
[----:B------:R-:W-:Y:S01]  /*1af0*/  VOTEU.ANY UP1, P0 ;  /* 0x00000000003f7886 */ /* 0x000fe20000020100 */
[----:B------:R-:W-:Y:S02]  /*1b00*/  F2FP.SATFINITE.E4M3.F32.PACK_AB_MERGE_C R50, R51, R50, RZ ;  /* 0x000000323332723e */ /* 0x000fe400048070ff */
[----:B------:R-:W-:Y:S01]  /*1b10*/  F2FP.SATFINITE.E4M3.F32.PACK_AB_MERGE_C R52, R53, R52, RZ ;  /* 0x000000343534723e */ /* 0x000fe200048070ff */
[----:B--2---:R-:W-:Y:S01]  /*1b20*/  @UP0 UMOV UR6, UR28 ;  /* 0x0000001c00060c82 */ /* 0x004fe20008000000 */
[----:B------:R-:W-:Y:S01]  /*1b30*/  F2FP.SATFINITE.E4M3.F32.PACK_AB_MERGE_C R54, R55, R54, RZ ;  /* 0x000000363736723e */ /* 0x000fe200048070ff */
[----:B------:R-:W1:Y:S01]  /*1b40*/  @!P2 SYNCS.CCTL.IV [UR16+0x8008] ;  /* 0x00800800ff00a9b1 */ /* 0x000e620008000010 */
[----:B------:R-:W-:Y:S01]  /*1b50*/  LOP3.LUT R9, R3, 0x30, RZ, 0x3c, !PT ;  /* 0x0000003003097812 */ /* 0x000fe200078e3cff */
[----:B-1----:R-:W-:Y:S01]  /*1b60*/  STS.U16 [R3+UR16], R24 ;  /* 0x0000001803007988 */ /* 0x002fe20008000410 */
[----:B------:R-:W-:-:S03]  /*1b70*/  @UP0 UMOV UR7, UR29 ;  /* 0x0000001d00070c82 */ /* 0x000fc60008000000 */
[----:B------:R-:W-:Y:S04]  /*1b80*/  STS.U16 [R3+UR16+0x200], R26 ;  /* 0x0002001a03007988 */ /* 0x000fe80008000410 */
[----:B------:R-:W-:Y:S04]  /*1b90*/  STS.U16 [R3+UR16+0x8], R28 ;  /* 0x0000081c03007988 */ /* 0x000fe80008000410 */
[----:B------:R-:W-:Y:S04]  /*1ba0*/  STS.U16 [R3+UR16+0x208], R30 ;  /* 0x0002081e03007988 */ /* 0x000fe80008000410 */
[----:B------:R-:W-:Y:S04]  /*1bb0*/  STS.U16 [R5+UR16], R32 ;  /* 0x0000002005007988 */ /* 0x000fe80008000410 */
        /* <DEDUP_REMOVED lines=10> */
[----:B------:R-:W-:Y:S01]  /*1c60*/  STS.U16 [R9+UR16+0x208], R54 ;  /* 0x0002083609007988 */ /* 0x000fe20008000410 */
[----:B------:R1:W-:Y:S06]  /*1c70*/  MEMBAR.ALL.CTA ;  /* 0x0000000000007992 */ /* 0x0003ec0000008000 */
[----:B-1----:R-:W1:Y:S02]  /*1c80*/  FENCE.VIEW.ASYNC.S ;  /* 0x00000000000073c6 */ /* 0x002e640000000000 */
[----:B-1----:R-:W-:Y:S06]  /*1c90*/  BAR.SYNC.DEFER_BLOCKING 0x0 ;  /* 0x0000000000007b1d */ /* 0x002fec0000010000 */
[----:B------:R1:W-:Y:S01]  /*1ca0*/  @UP1 UTMASTG.2D [UR16], [UR6] ;  /* 0x00000010060013b5 */ /* 0x0003e20008008000 */
[----:B------:R0:W-:Y:S01]  /*1cb0*/  UTMACMDFLUSH ;  /* 0x00000000000079b7 */ /* 0x0001e20000000000 */
[----:B------:R-:W-:-:S04]  /*1cc0*/  DEPBAR.LE SB0, 0x0 ;  /* 0x000080000000791a */ /* 0x000fc80000000000 */
[----:B------:R-:W-:Y:S06]  /*1cd0*/  BAR.SYNC.DEFER_BLOCKING 0x0 ;  /* 0x0000000000007b1d */ /* 0x000fec0000010000 */
[----:B-1----:R-:W-:Y:S05]  /*1ce0*/  EXIT ;  /* 0x000000000000794d */ /* 0x002fea0003800000 */
.L_x_49:
[----:B------:R-:W1:Y:S02]  /*1cf0*/  SYNCS.PHASECHK.TRANS64.TRYWAIT P0, [UR17+0x8000], R2 ;  /* 0x00800002ff0075a7 */ /* 0x000e640008000151 */
[----:B-1----:R-:W-:Y:S05]  /*1d00*/  @!P0 BRA `(.L_x_49) ;  /* 0xfffffffc00f88947 */ /* 0x002fea000383ffff */
[----:B------:R-:W-:Y:S05]  /*1d10*/  BRA `(.L_x_51) ;  /* 0xfffffff800807947 */ /* 0x000fea000383ffff */
.L_x_52:
[----:B------:R-:W-:-:S00]  /*1d20*/  BRA `(.L_x_52) ;  /* 0xfffffffc00fc7947 */ /* 0x000fc0000383ffff */
[----:B------:R-:W-:-:S00]  /*1d30*/  NOP ;  /* 0x0000000000007918 */ /* 0x000fc00000000000 */
        /* <DEDUP_REMOVED lines=12> */
.L_x_53:


//--------------------- .nv.shared.gluon_wgmma    --------------------------
	.section	.nv.shared.gluon_wgmma,"aw",@nobits
	.sectionflags	@""
	.align	16
	.zero		1024


//--------------------- .nv.shared.reserved.0     --------------------------
	.section	.nv.shared.reserved.0,"aw",@nobits
	.weak		__nv_reservedSMEM_offset_0_alias
	.size		__nv_reservedSMEM_offset_0_alias, 0, 0
	.other		__nv_reservedSMEM_offset_0_alias,@"STO_CUDA_RESERVED_SHARED STV_DEFAULT"
__nv_reservedSMEM_offset_0_alias:
	.zero		0


//--------------------- .nv.constant0.gluon_wgmma --------------------------
	.section	.nv.constant0.gluon_wgmma,"a",@progbits
	.sectionflags	@""
	.align	4
.nv.constant0.gluon_wgmma:
	.zero		608


//--------------------- SYMBOLS --------------------------

	.type		.nv.reservedSmem.offset0,@object
	.size		.nv.reservedSmem.offset0,0x4
